def matmul_kernel(
    a_ptr,
    b_ptr,
    c_ptr,
    M,
    N,
    K,
    stride_am,
    stride_ak,
    stride_bk,
    stride_bn,
    stride_cm,
    stride_cn,
    BLOCK_M: tl.constexpr,
    BLOCK_N: tl.constexpr,
    BLOCK_K: tl.constexpr,
    GROUP_M: tl.constexpr,
):
    pid = tl.program_id(axis=0)
    num_pid_m = tl.cdiv(M, BLOCK_M)
    num_pid_n = tl.cdiv(N, BLOCK_N)
    num_pid_in_group = GROUP_M * num_pid_n
    group_id = pid // num_pid_in_group
    first_pid_m = group_id * GROUP_M
    group_size_m = min(num_pid_m - first_pid_m, GROUP_M)
    pid_m = first_pid_m + ((pid % num_pid_in_group) % group_size_m)
    pid_n = (pid % num_pid_in_group) // group_size_m

    offs_am = (pid_m * BLOCK_M + tl.arange(0, BLOCK_M)) % M
    offs_bn = (pid_n * BLOCK_N + tl.arange(0, BLOCK_N)) % N
    offs_k = tl.arange(0, BLOCK_K)
    a_ptrs = a_ptr + offs_am[:, None] * stride_am + offs_k[None, :] * stride_ak
    b_ptrs = b_ptr + offs_k[:, None] * stride_bk + offs_bn[None, :] * stride_bn

    acc = tl.zeros((BLOCK_M, BLOCK_N), dtype=tl.float32)
    for kk in range(0, tl.cdiv(K, BLOCK_K)):
        a = tl.load(a_ptrs, mask=offs_k[None, :] < K - kk * BLOCK_K, other=0.0)
        b = tl.load(b_ptrs, mask=offs_k[:, None] < K - kk * BLOCK_K, other=0.0)
        acc = tl.dot(a, b, acc)
        a_ptrs += BLOCK_K * stride_ak
        b_ptrs += BLOCK_K * stride_bk

    c = acc.to(c_ptr.dtype.element_ty)
    offs_cm = pid_m * BLOCK_M + tl.arange(0, BLOCK_M)
    offs_cn = pid_n * BLOCK_N + tl.arange(0, BLOCK_N)
    c_ptrs = c_ptr + offs_cm[:, None] * stride_cm + offs_cn[None, :] * stride_cn
    mask = (offs_cm[:, None] < M) & (offs_cn[None, :] < N)
    tl.store(c_ptrs, c, mask=mask)

# config = {"BLOCK_K": 256, "BLOCK_M": 64, "BLOCK_N": 16, "GROUP_M": 8, "arch": "sm_90", "dtype": "bf16", "num_ctas": 1, "num_stages": 3, "num_warps": 4}
# arch = sm_90


// ===== COMPILED SASS (sm_90a) =====

	.target	sm_90a

	.elftype	@"ET_EXEC"


//--------------------- .note.nv.tkinfo           --------------------------
	.section	.note.nv.tkinfo,"",@"SHT_NOTE"
	.sectionflags	@"SHF_NOTE_NV_TKINFO"
	.tkinfo
        /*0018*/ 	.word	0x00000002
        /*0030*/ 	.string	""
        /*0030*/ 	.string	"ptxas"
        /*0030*/ 	.string	"Cuda compilation tools, release 13.0, V13.0.88"
        /*0030*/ 	.string	"Build cuda_13.0.r13.0/compiler.36424714_0"
        /*0030*/ 	.string	"-v  -suppress-debug-info  -lineinfo  -arch sm_90a "



//--------------------- .note.nv.cuinfo           --------------------------
	.section	.note.nv.cuinfo,"",@"SHT_NOTE"
	.sectionflags	@"SHF_NOTE_NV_CUINFO"
        /*0018*/ 	.short	0x0002
        /*001a*/ 	.short	0x005a
        /*001c*/ 	.short	0x0082
	.zero		2


//--------------------- .nv.info                  --------------------------
	.section	.nv.info,"",@"SHT_CUDA_INFO"
	.align	4


	//----- nvinfo : EIATTR_REGCOUNT
	.align		4
        /*0000*/ 	.byte	0x04, 0x2f
        /*0002*/ 	.short	(.L_1 - .L_0)
	.align		4
.L_0:
        /*0004*/ 	.word	index@(matmul_kernel)
        /*0008*/ 	.word	0x000000ff


	//----- nvinfo : EIATTR_FRAME_SIZE
	.align		4
.L_1:
        /*000c*/ 	.byte	0x04, 0x11
        /*000e*/ 	.short	(.L_3 - .L_2)
	.align		4
.L_2:
        /*0010*/ 	.word	index@(matmul_kernel)
        /*0014*/ 	.word	0x000005b8


	//----- nvinfo : EIATTR_MIN_STACK_SIZE
	.align		4
.L_3:
        /*0018*/ 	.byte	0x04, 0x12
        /*001a*/ 	.short	(.L_5 - .L_4)
	.align		4
.L_4:
        /*001c*/ 	.word	index@(matmul_kernel)
        /*0020*/ 	.word	0x000005b8
.L_5:


//--------------------- .nv.compat                --------------------------
	.section	.nv.compat,"",@"SHT_CUDA_COMPAT_INFO"
	.align	4
        /*0000*/ 	.byte	0x02, 0x09, 0x01, 0x00, 0x02, 0x02, 0x04, 0x00, 0x02, 0x05, 0x05, 0x00, 0x03, 0x07, 0x01, 0x01
        /*0010*/ 	.byte	0x02, 0x03, 0x00, 0x00, 0x02, 0x06, 0x01, 0x00, 0x04, 0x0b, 0x08, 0x00, 0x00, 0x00, 0x00, 0x00
        /*0020*/ 	.byte	0x00, 0x00, 0x00, 0x00


//--------------------- .nv.info.matmul_kernel    --------------------------
	.section	.nv.info.matmul_kernel,"",@"SHT_CUDA_INFO"
	.sectionflags	@""
	.align	4


	//----- nvinfo : EIATTR_CUDA_API_VERSION
	.align		4
        /*0000*/ 	.byte	0x04, 0x37
        /*0002*/ 	.short	(.L_7 - .L_6)
.L_6:
        /*0004*/ 	.word	0x00000082


	//----- nvinfo : EIATTR_KPARAM_INFO
	.align		4
.L_7:
        /*0008*/ 	.byte	0x04, 0x17
        /*000a*/ 	.short	(.L_9 - .L_8)
.L_8:
        /*000c*/ 	.word	0x00000000
        /*0010*/ 	.short	0x000d
        /*0012*/ 	.short	0x0048
        /*0014*/ 	.byte	0x00, 0xf4, 0x21, 0x00


	//----- nvinfo : EIATTR_KPARAM_INFO
	.align		4
.L_9:
        /*0018*/ 	.byte	0x04, 0x17
        /*001a*/ 	.short	(.L_11 - .L_10)
.L_10:
        /*001c*/ 	.word	0x00000000
        /*0020*/ 	.short	0x000c
        /*0022*/ 	.short	0x0040
        /*0024*/ 	.byte	0x00, 0xf4, 0x21, 0x00


	//----- nvinfo : EIATTR_KPARAM_INFO
	.align		4
.L_11:
        /*0028*/ 	.byte	0x04, 0x17
        /*002a*/ 	.short	(.L_13 - .L_12)
.L_12:
        /*002c*/ 	.word	0x00000000
        /*0030*/ 	.short	0x000b
        /*0032*/ 	.short	0x0038
        /*0034*/ 	.byte	0x00, 0xf0, 0x11, 0x00


	//----- nvinfo : EIATTR_KPARAM_INFO
	.align		4
.L_13:
        /*0038*/ 	.byte	0x04, 0x17
        /*003a*/ 	.short	(.L_15 - .L_14)
.L_14:
        /*003c*/ 	.word	0x00000000
        /*0040*/ 	.short	0x000a
        /*0042*/ 	.short	0x0034
        /*0044*/ 	.byte	0x00, 0xf0, 0x11, 0x00


	//----- nvinfo : EIATTR_KPARAM_INFO
	.align		4
.L_15:
        /*0048*/ 	.byte	0x04, 0x17
        /*004a*/ 	.short	(.L_17 - .L_16)
.L_16:
        /*004c*/ 	.word	0x00000000
        /*0050*/ 	.short	0x0009
        /*0052*/ 	.short	0x0030
        /*0054*/ 	.byte	0x00, 0xf0, 0x11, 0x00


	//----- nvinfo : EIATTR_KPARAM_INFO
	.align		4
.L_17:
        /*0058*/ 	.byte	0x04, 0x17
        /*005a*/ 	.short	(.L_19 - .L_18)
.L_18:
        /*005c*/ 	.word	0x00000000
        /*0060*/ 	.short	0x0008
        /*0062*/ 	.short	0x002c
        /*0064*/ 	.byte	0x00, 0xf0, 0x11, 0x00


	//----- nvinfo : EIATTR_KPARAM_INFO
	.align		4
.L_19:
        /*0068*/ 	.byte	0x04, 0x17
        /*006a*/ 	.short	(.L_21 - .L_20)
.L_20:
        /*006c*/ 	.word	0x00000000
        /*0070*/ 	.short	0x0007
        /*0072*/ 	.short	0x0028
        /*0074*/ 	.byte	0x00, 0xf0, 0x11, 0x00


	//----- nvinfo : EIATTR_KPARAM_INFO
	.align		4
.L_21:
        /*0078*/ 	.byte	0x04, 0x17
        /*007a*/ 	.short	(.L_23 - .L_22)
.L_22:
        /*007c*/ 	.word	0x00000000
        /*0080*/ 	.short	0x0006
        /*0082*/ 	.short	0x0024
        /*0084*/ 	.byte	0x00, 0xf0, 0x11, 0x00


	//----- nvinfo : EIATTR_KPARAM_INFO
	.align		4
.L_23:
        /*0088*/ 	.byte	0x04, 0x17
        /*008a*/ 	.short	(.L_25 - .L_24)
.L_24:
        /*008c*/ 	.word	0x00000000
        /*0090*/ 	.short	0x0005
        /*0092*/ 	.short	0x0020
        /*0094*/ 	.byte	0x00, 0xf0, 0x11, 0x00


	//----- nvinfo : EIATTR_KPARAM_INFO
	.align		4
.L_25:
        /*0098*/ 	.byte	0x04, 0x17
        /*009a*/ 	.short	(.L_27 - .L_26)
.L_26:
        /*009c*/ 	.word	0x00000000
        /*00a0*/ 	.short	0x0004
        /*00a2*/ 	.short	0x001c
        /*00a4*/ 	.byte	0x00, 0xf0, 0x11, 0x00


	//----- nvinfo : EIATTR_KPARAM_INFO
	.align		4
.L_27:
        /*00a8*/ 	.byte	0x04, 0x17
        /*00aa*/ 	.short	(.L_29 - .L_28)
.L_28:
        /*00ac*/ 	.word	0x00000000
        /*00b0*/ 	.short	0x0003
        /*00b2*/ 	.short	0x0018
        /*00b4*/ 	.byte	0x00, 0xf0, 0x11, 0x00


	//----- nvinfo : EIATTR_KPARAM_INFO
	.align		4
.L_29:
        /*00b8*/ 	.byte	0x04, 0x17
        /*00ba*/ 	.short	(.L_31 - .L_30)
.L_30:
        /*00bc*/ 	.word	0x00000000
        /*00c0*/ 	.short	0x0002
        /*00c2*/ 	.short	0x0010
        /*00c4*/ 	.byte	0x00, 0xf4, 0x21, 0x00


	//----- nvinfo : EIATTR_KPARAM_INFO
	.align		4
.L_31:
        /*00c8*/ 	.byte	0x04, 0x17
        /*00ca*/ 	.short	(.L_33 - .L_32)
.L_32:
        /*00cc*/ 	.word	0x00000000
        /*00d0*/ 	.short	0x0001
        /*00d2*/ 	.short	0x0008
        /*00d4*/ 	.byte	0x00, 0xf4, 0x21, 0x00


	//----- nvinfo : EIATTR_KPARAM_INFO
	.align		4
.L_33:
        /*00d8*/ 	.byte	0x04, 0x17
        /*00da*/ 	.short	(.L_35 - .L_34)
.L_34:
        /*00dc*/ 	.word	0x00000000
        /*00e0*/ 	.short	0x0000
        /*00e2*/ 	.short	0x0000
        /*00e4*/ 	.byte	0x00, 0xf4, 0x21, 0x00


	//----- nvinfo : EIATTR_SPARSE_MMA_MASK
	.align		4
.L_35:
        /*00e8*/ 	.byte	0x03, 0x50
        /*00ea*/ 	.short	0x0000


	//----- nvinfo : EIATTR_MAXREG_COUNT
	.align		4
        /*00ec*/ 	.byte	0x03, 0x1b
        /*00ee*/ 	.short	0x00ff


	//----- nvinfo : EIATTR_NUM_BARRIERS
	.align		4
        /*00f0*/ 	.byte	0x02, 0x4c
        /*00f2*/ 	.byte	0x01
	.zero		1


	//----- nvinfo : EIATTR_ANNOTATIONS
	.align		4
        /*00f4*/ 	.byte	0x04, 0x55
        /*00f6*/ 	.short	(.L_37 - .L_36)


	//   ....[0]....
.L_36:
        /*00f8*/ 	.word	0x00000001
        /*00fc*/ 	.byte	0x50, 0x05, 0x00, 0x00, 0x01, 0x00, 0x00, 0x00, 0x80, 0x05, 0x00, 0x00, 0x01, 0x00, 0x00, 0x00
        /* <DEDUP_REMOVED lines=468> */
        /*1e4c*/ 	.byte	0xf0, 0xe8, 0x00, 0x00


	//----- nvinfo : EIATTR_MERCURY_ISA_VERSION
	.align		4
.L_37:
        /*1e50*/ 	.byte	0x03, 0x5f
        /*1e52*/ 	.short	0x0101


	//----- nvinfo : EIATTR_EXIT_INSTR_OFFSETS
	.align		4
        /*1e54*/ 	.byte	0x04, 0x1c
        /*1e56*/ 	.short	(.L_39 - .L_38)


	//   ....[0]....
.L_38:
        /*1e58*/ 	.word	0x0000edd0


	//   ....[1]....
        /*1e5c*/ 	.word	0x0000ee00


	//----- nvinfo : EIATTR_REQNTID
	.align		4
.L_39:
        /*1e60*/ 	.byte	0x04, 0x10
        /*1e62*/ 	.short	(.L_41 - .L_40)
.L_40:
        /*1e64*/ 	.word	0x00000080
        /*1e68*/ 	.word	0x00000001
        /*1e6c*/ 	.word	0x00000001


	//----- nvinfo : EIATTR_CBANK_PARAM_SIZE
	.align		4
.L_41:
        /*1e70*/ 	.byte	0x03, 0x19
        /*1e72*/ 	.short	0x0050


	//----- nvinfo : EIATTR_PARAM_CBANK
	.align		4
        /*1e74*/ 	.byte	0x04, 0x0a
        /*1e76*/ 	.short	(.L_43 - .L_42)
	.align		4
.L_42:
        /*1e78*/ 	.word	index@(.nv.constant0.matmul_kernel)
        /*1e7c*/ 	.short	0x0210
        /*1e7e*/ 	.short	0x0050


	//----- nvinfo : EIATTR_SW_WAR
	.align		4
.L_43:
        /*1e80*/ 	.byte	0x04, 0x36
        /*1e82*/ 	.short	(.L_45 - .L_44)
.L_44:
        /*1e84*/ 	.word	0x00000008
.L_45:


//--------------------- .nv.callgraph             --------------------------
	.section	.nv.callgraph,"",@"SHT_CUDA_CALLGRAPH"
	.align	4
	.sectionentsize	8
	.align		4
        /*0000*/ 	.word	0x00000000
	.align		4
        /*0004*/ 	.word	0xffffffff
	.align		4
        /*0008*/ 	.word	0x00000000
	.align		4
        /*000c*/ 	.word	0xfffffffe
	.align		4
        /*0010*/ 	.word	0x00000000
	.align		4
        /*0014*/ 	.word	0xfffffffd
	.align		4
        /*0018*/ 	.word	0x00000000
	.align		4
        /*001c*/ 	.word	0xfffffffc


//--------------------- .text.matmul_kernel       --------------------------
	.section	.text.matmul_kernel,"ax",@progbits
	.align	128
        .global         matmul_kernel
        .type           matmul_kernel,@function
        .size           matmul_kernel,(.L_x_3 - matmul_kernel)
        .other          matmul_kernel,@"STO_CUDA_ENTRY STV_DEFAULT"
matmul_kernel:
.text.matmul_kernel:
[----:B------:R-:W0:Y:S08]  /*0000*/  LDC R1, c[0x0][0x28] ;  /* 0x00000a00ff017b82 */ /* 0x000e300000000800 */
[----:B------:R-:W1:Y:S01]  /*0010*/  LDC.64 R22, c[0x0][0x228] ;  /* 0x00008a00ff167b82 */ /* 0x000e620000000a00 */
[----:B------:R-:W2:Y:S01]  /*0020*/  S2R R5, SR_CTAID.X ;  /* 0x0000000000057919 */ /* 0x000ea20000002500 */
[----:B0-----:R-:W-:Y:S01]  /*0030*/  VIADD R1, R1, 0xfffffa48 ;  /* 0xfffffa4801017836 */ /* 0x001fe20000000000 */
[----:B------:R-:W-:Y:S01]  /*0040*/  ULDC.64 UR60, c[0x0][0x208] ;  /* 0x00008200003c7ab9 */ /* 0x000fe20000000a00 */
[----:B------:R-:W-:Y:S01]  /*0050*/  CS2R R28, SRZ ;  /* 0x00000000001c7805 */ /* 0x000fe2000001ff00 */
[----:B------:R-:W0:Y:S01]  /*0060*/  S2R R84, SR_TID.X ;  /* 0x0000000000547919 */ /* 0x000e220000002100 */
[----:B------:R-:W-:-:S02]  /*0070*/  CS2R R30, SRZ ;  /* 0x00000000001e7805 */ /* 0x000fc4000001ff00 */
[----:B------:R-:W3:Y:S01]  /*0080*/  LDC R108, c[0x0][0x230] ;  /* 0x00008c00ff6c7b82 */ /* 0x000ee20000000800 */
[----:B-1----:R-:W-:-:S05]  /*0090*/  VIADD R0, R23, 0xf ;  /* 0x0000000f17007836 */ /* 0x002fca0000000000 */
[----:B------:R-:W-:Y:S01]  /*00a0*/  SHF.R.S32.HI R3, RZ, 0x1f, R0 ;  /* 0x0000001fff037819 */ /* 0x000fe20000011400 */
[----:B---3--:R-:W-:-:S03]  /*00b0*/  VIADD R108, R108, 0xff ;  /* 0x000000ff6c6c7836 */ /* 0x008fc60000000000 */
[----:B------:R-:W-:Y:S02]  /*00c0*/  LEA.HI R3, R3, R0, RZ, 0x4 ;  /* 0x0000000003037211 */ /* 0x000fe400078f20ff */
[----:B--2---:R-:W-:Y:S02]  /*00d0*/  IABS R8, R5 ;  /* 0x0000000500087213 */ /* 0x004fe40000000000 */
[----:B------:R-:W-:Y:S02]  /*00e0*/  SHF.R.S32.HI R3, RZ, 0x4, R3 ;  /* 0x00000004ff037819 */ /* 0x000fe40000011403 */
[----:B0-----:R-:W-:Y:S02]  /*00f0*/  SHF.R.U32.HI R26, RZ, 0x6, R84 ;  /* 0x00000006ff1a7819 */ /* 0x001fe40000011654 */
[----:B------:R-:W-:Y:S01]  /*0100*/  LOP3.LUT R32, R84, 0x7f, RZ, 0xc0, !PT ;  /* 0x0000007f54207812 */ /* 0x000fe200078ec0ff */
[----:B------:R-:W-:Y:S01]  /*0110*/  IMAD.SHL.U32 R4, R3, 0x8, RZ ;  /* 0x0000000803047824 */ /* 0x000fe200078e00ff */
[----:B------:R-:W-:-:S04]  /*0120*/  SGXT.U32 R26, R26, 0x1 ;  /* 0x000000011a1a781a */ /* 0x000fc80000000000 */
[-C--:B------:R-:W-:Y:S02]  /*0130*/  IABS R7, R4.reuse ;  /* 0x0000000400077213 */ /* 0x080fe40000000000 */
[----:B------:R-:W-:Y:S02]  /*0140*/  IABS R10, R4 ;  /* 0x00000004000a7213 */ /* 0x000fe40000000000 */
[----:B------:R-:W0:Y:S08]  /*0150*/  I2F.RP R0, R7 ;  /* 0x0000000700007306 */ /* 0x000e300000209400 */
[----:B0-----:R-:W0:Y:S02]  /*0160*/  MUFU.RCP R0, R0 ;  /* 0x0000000000007308 */ /* 0x001e240000001000 */
[----:B0-----:R-:W-:-:S02]  /*0170*/  VIADD R2, R0, 0xffffffe ;  /* 0x0ffffffe00027836 */ /* 0x001fc40000000000 */
[----:B------:R-:W-:-:S04]  /*0180*/  IMAD.MOV R0, RZ, RZ, -R10 ;  /* 0x000000ffff007224 */ /* 0x000fc800078e0a0a */
[----:B------:R0:W1:Y:S02]  /*0190*/  F2I.FTZ.U32.TRUNC.NTZ R3, R2 ;  /* 0x0000000200037305 */ /* 0x000064000021f000 */
[----:B0-----:R-:W-:Y:S02]  /*01a0*/  IMAD.MOV.U32 R2, RZ, RZ, RZ ;  /* 0x000000ffff027224 */ /* 0x001fe400078e00ff */
[----:B-1----:R-:W-:-:S04]  /*01b0*/  IMAD.MOV R6, RZ, RZ, -R3 ;  /* 0x000000ffff067224 */ /* 0x002fc800078e0a03 */
[----:B------:R-:W-:Y:S02]  /*01c0*/  IMAD R9, R6, R7, RZ ;  /* 0x0000000706097224 */ /* 0x000fe400078e02ff */
[----:B------:R-:W-:Y:S02]  /*01d0*/  IMAD.MOV.U32 R6, RZ, RZ, R8 ;  /* 0x000000ffff067224 */ /* 0x000fe400078e0008 */
[----:B------:R-:W-:-:S06]  /*01e0*/  IMAD.HI.U32 R3, R3, R9, R2 ;  /* 0x0000000903037227 */ /* 0x000fcc00078e0002 */
[----:B------:R-:W-:-:S04]  /*01f0*/  IMAD.HI.U32 R3, R3, R6, RZ ;  /* 0x0000000603037227 */ /* 0x000fc800078e00ff */
[----:B------:R-:W-:-:S05]  /*0200*/  IMAD R0, R3, R0, R6 ;  /* 0x0000000003007224 */ /* 0x000fca00078e0206 */
[----:B------:R-:W-:-:S13]  /*0210*/  ISETP.GT.U32.AND P1, PT, R7, R0, PT ;  /* 0x000000000700720c */ /* 0x000fda0003f24070 */
[----:B------:R-:W-:Y:S02]  /*0220*/  @!P1 IMAD.IADD R0, R0, 0x1, -R7 ;  /* 0x0000000100009824 */ /* 0x000fe400078e0a07 */
[----:B------:R-:W-:Y:S01]  /*0230*/  @!P1 VIADD R3, R3, 0x1 ;  /* 0x0000000103039836 */ /* 0x000fe20000000000 */
[----:B------:R-:W-:Y:S02]  /*0240*/  ISETP.NE.AND P1, PT, R4, RZ, PT ;  /* 0x000000ff0400720c */ /* 0x000fe40003f25270 */
[----:B------:R-:W-:Y:S02]  /*0250*/  ISETP.GE.U32.AND P0, PT, R0, R7, PT ;  /* 0x000000070000720c */ /* 0x000fe40003f06070 */
[----:B------:R-:W-:-:S04]  /*0260*/  LOP3.LUT R0, R5, R4, RZ, 0x3c, !PT ;  /* 0x0000000405007212 */ /* 0x000fc800078e3cff */
[----:B------:R-:W-:Y:S01]  /*0270*/  ISETP.GE.AND P2, PT, R0, RZ, PT ;  /* 0x000000ff0000720c */ /* 0x000fe20003f46270 */
[----:B------:R-:W-:-:S06]  /*0280*/  VIADD R0, R22, 0x3f ;  /* 0x0000003f16007836 */ /* 0x000fcc0000000000 */
[----:B------:R-:W-:-:S04]  /*0290*/  @P0 VIADD R3, R3, 0x1 ;  /* 0x0000000103030836 */ /* 0x000fc80000000000 */
[----:B------:R-:W-:Y:S01]  /*02a0*/  IMAD.MOV.U32 R2, RZ, RZ, R3 ;  /* 0x000000ffff027224 */ /* 0x000fe200078e0003 */
[----:B------:R-:W-:-:S03]  /*02b0*/  SHF.R.S32.HI R3, RZ, 0x1f, R0 ;  /* 0x0000001fff037819 */ /* 0x000fc60000011400 */
[----:B------:R-:W-:Y:S01]  /*02c0*/  @!P2 IMAD.MOV R2, RZ, RZ, -R2 ;  /* 0x000000ffff02a224 */ /* 0x000fe200078e0a02 */
[----:B------:R-:W-:Y:S02]  /*02d0*/  @!P1 LOP3.LUT R2, RZ, R4, RZ, 0x33, !PT ;  /* 0x00000004ff029212 */ /* 0x000fe400078e33ff */
[----:B------:R-:W-:-:S03]  /*02e0*/  LEA.HI R3, R3, R0, RZ, 0x6 ;  /* 0x0000000003037211 */ /* 0x000fc600078f30ff */
[----:B------:R-:W-:Y:S02]  /*02f0*/  IMAD.SHL.U32 R6, R2, 0x8, RZ ;  /* 0x0000000802067824 */ /* 0x000fe400078e00ff */
[----:B------:R-:W-:-:S03]  /*0300*/  IMAD.MOV R2, RZ, RZ, -R2 ;  /* 0x000000ffff027224 */ /* 0x000fc600078e0a02 */
[----:B------:R-:W-:Y:S01]  /*0310*/  LEA.HI.SX32 R3, R3, -R6, 0x1a ;  /* 0x8000000603037211 */ /* 0x000fe200078fd2ff */
[----:B------:R-:W-:-:S03]  /*0320*/  IMAD R8, R4, R2, R5 ;  /* 0x0000000204087224 */ /* 0x000fc600078e0205 */
[----:B------:R-:W-:-:S04]  /*0330*/  VIMNMX R11, R3, 0x8, PT ;  /* 0x00000008030b7848 */ /* 0x000fc80003fe0100 */
[-C--:B------:R-:W-:Y:S02]  /*0340*/  IABS R7, R11.reuse ;  /* 0x0000000b00077213 */ /* 0x080fe40000000000 */
[----:B------:R-:W-:Y:S02]  /*0350*/  IABS R4, R11 ;  /* 0x0000000b00047213 */ /* 0x000fe40000000000 */
[----:B------:R-:W0:Y:S08]  /*0360*/  I2F.RP R0, R7 ;  /* 0x0000000700007306 */ /* 0x000e300000209400 */
[----:B0-----:R-:W0:Y:S02]  /*0370*/  MUFU.RCP R0, R0 ;  /* 0x0000000000007308 */ /* 0x001e240000001000 */
[----:B0-----:R-:W-:-:S02]  /*0380*/  VIADD R3, R0, 0xffffffe ;  /* 0x0ffffffe00037836 */ /* 0x001fc40000000000 */
[----:B------:R-:W-:Y:S02]  /*0390*/  IMAD.MOV R0, RZ, RZ, -R4 ;  /* 0x000000ffff007224 */ /* 0x000fe400078e0a04 */
[----:B------:R-:W0:Y:S02]  /*03a0*/  S2R R4, SR_CgaCtaId ;  /* 0x0000000000047919 */ /* 0x000e240000008800 */
[----:B------:R-:W1:Y:S02]  /*03b0*/  F2I.FTZ.U32.TRUNC.NTZ R3, R3 ;  /* 0x0000000300037305 */ /* 0x000e64000021f000 */
[----:B-1----:R-:W-:-:S04]  /*03c0*/  IMAD.MOV R9, RZ, RZ, -R3 ;  /* 0x000000ffff097224 */ /* 0x002fc800078e0a03 */
[----:B------:R-:W-:Y:S01]  /*03d0*/  IMAD.MOV.U32 R2, RZ, RZ, R9 ;  /* 0x000000ffff027224 */ /* 0x000fe200078e0009 */
[----:B------:R-:W-:-:S03]  /*03e0*/  IABS R9, R8 ;  /* 0x0000000800097213 */ /* 0x000fc60000000000 */
[----:B------:R-:W-:Y:S02]  /*03f0*/  IMAD R5, R2, R7, RZ ;  /* 0x0000000702057224 */ /* 0x000fe400078e02ff */
[----:B------:R-:W-:-:S04]  /*0400*/  IMAD.MOV.U32 R2, RZ, RZ, RZ ;  /* 0x000000ffff027224 */ /* 0x000fc800078e00ff */
[----:B------:R-:W-:Y:S01]  /*0410*/  IMAD.HI.U32 R2, R3, R5, R2 ;  /* 0x0000000503027227 */ /* 0x000fe200078e0002 */
[----:B------:R-:W-:-:S04]  /*0420*/  MOV R3, 0x400 ;  /* 0x0000040000037802 */ /* 0x000fc80000000f00 */
[----:B0-----:R-:W-:Y:S01]  /*0430*/  LEA R113, R4, R3, 0x18 ;  /* 0x0000000304717211 */ /* 0x001fe200078ec0ff */
[----:B------:R-:W-:-:S04]  /*0440*/  IMAD.HI.U32 R2, R2, R9, RZ ;  /* 0x0000000902027227 */ /* 0x000fc800078e00ff */
[----:B------:R-:W-:-:S05]  /*0450*/  IMAD R0, R2, R0, R9 ;  /* 0x0000000002007224 */ /* 0x000fca00078e0209 */
[----:B------:R-:W-:-:S13]  /*0460*/  ISETP.GT.U32.AND P1, PT, R7, R0, PT ;  /* 0x000000000700720c */ /* 0x000fda0003f24070 */
[----:B------:R-:W-:Y:S02]  /*0470*/  @!P1 IMAD.IADD R0, R0, 0x1, -R7 ;  /* 0x0000000100009824 */ /* 0x000fe400078e0a07 */
[----:B------:R-:W-:Y:S01]  /*0480*/  @!P1 VIADD R2, R2, 0x1 ;  /* 0x0000000102029836 */ /* 0x000fe20000000000 */
[----:B------:R-:W-:Y:S02]  /*0490*/  ISETP.NE.AND P1, PT, R11, RZ, PT ;  /* 0x000000ff0b00720c */ /* 0x000fe40003f25270 */
[----:B------:R-:W-:Y:S02]  /*04a0*/  ISETP.GE.U32.AND P0, PT, R0, R7, PT ;  /* 0x000000070000720c */ /* 0x000fe40003f06070 */
[----:B------:R-:W-:Y:S02]  /*04b0*/  LOP3.LUT R0, R8, R11, RZ, 0x3c, !PT ;  /* 0x0000000b08007212 */ /* 0x000fe400078e3cff */
[----:B------:R-:W-:Y:S02]  /*04c0*/  LOP3.LUT R7, R84, 0x3f, RZ, 0xc0, !PT ;  /* 0x0000003f54077812 */ /* 0x000fe400078ec0ff */
[----:B------:R-:W-:-:S07]  /*04d0*/  ISETP.GE.AND P2, PT, R0, RZ, PT ;  /* 0x000000ff0000720c */ /* 0x000fce0003f46270 */
[----:B------:R-:W-:Y:S01]  /*04e0*/  @P0 VIADD R2, R2, 0x1 ;  /* 0x0000000102020836 */ /* 0x000fe20000000000 */
[----:B------:R-:W-:-:S05]  /*04f0*/  ISETP.GE.AND P0, PT, R108, 0x100, PT ;  /* 0x000001006c00780c */ /* 0x000fca0003f06270 */
[----:B------:R-:W-:Y:S01]  /*0500*/  @!P2 IMAD.MOV R2, RZ, RZ, -R2 ;  /* 0x000000ffff02a224 */ /* 0x000fe200078e0a02 */
[----:B------:R-:W-:-:S05]  /*0510*/  @!P1 LOP3.LUT R2, RZ, R11, RZ, 0x33, !PT ;  /* 0x0000000bff029212 */ /* 0x000fca00078e33ff */
[----:B------:R-:W-:Y:S02]  /*0520*/  IMAD.MOV R0, RZ, RZ, -R2 ;  /* 0x000000ffff007224 */ /* 0x000fe400078e0a02 */
[----:B------:R-:W-:Y:S02]  /*0530*/  IMAD.SHL.U32 R33, R2, 0x10, RZ ;  /* 0x0000001002217824 */ /* 0x000fe400078e00ff */
[----:B------:R-:W-:-:S03]  /*0540*/  IMAD R0, R11, R0, R8 ;  /* 0x000000000b007224 */ /* 0x000fc600078e0208 */
[----:B------:R0:W-:Y:S01]  /*0550*/  STL [R1+0x380], R33 ;  /* 0x0003802101007387 */ /* 0x0001e20000100800 */
[----:B------:R-:W-:-:S04]  /*0560*/  IMAD.IADD R0, R6, 0x1, R0 ;  /* 0x0000000106007824 */ /* 0x000fc800078e0200 */
[----:B------:R-:W-:-:S05]  /*0570*/  IMAD R12, R0, 0x40, R7 ;  /* 0x00000040000c7824 */ /* 0x000fca00078e0207 */
[----:B------:R0:W-:Y:S01]  /*0580*/  STL [R1+0x550], R12 ;  /* 0x0005500c01007387 */ /* 0x0001e20000100800 */
[----:B------:R-:W-:Y:S05]  /*0590*/  @!P0 BRA `(.L_x_0) ;  /* 0x000000e000cc8947 */ /* 0x000fea0003800000 */
[----:B------:R-:W-:Y:S01]  /*05a0*/  IABS R9, R22 ;  /* 0x0000001600097213 */ /* 0x000fe20000000000 */
[C---:B------:R-:W-:Y:S01]  /*05b0*/  VIADD R10, R33.reuse, 0xe ;  /* 0x0000000e210a7836 */ /* 0x040fe20000000000 */
[----:B------:R-:W-:Y:S01]  /*05c0*/  IABS R29, R23 ;  /* 0x00000017001d7213 */ /* 0x000fe20000000000 */
[C---:B------:R-:W-:Y:S01]  /*05d0*/  VIADD R14, R33.reuse, 0xa ;  /* 0x0000000a210e7836 */ /* 0x040fe20000000000 */
[----:B------:R-:W1:Y:S01]  /*05e0*/  I2F.RP R0, R9 ;  /* 0x0000000900007306 */ /* 0x000e620000209400 */
[----:B------:R-:W-:Y:S01]  /*05f0*/  ISETP.GE.AND P1, PT, R12, RZ, PT ;  /* 0x000000ff0c00720c */ /* 0x000fe20003f26270 */
[C---:B------:R-:W-:Y:S01]  /*0600*/  VIADD R15, R33.reuse, 0x9 ;  /* 0x00000009210f7836 */ /* 0x040fe20000000000 */
[----:B------:R-:W-:Y:S01]  /*0610*/  ISETP.NE.AND P5, PT, R22, RZ, PT ;  /* 0x000000ff1600720c */ /* 0x000fe20003fa5270 */
[C---:B------:R-:W-:Y:S01]  /*0620*/  VIADD R17, R33.reuse, 0x7 ;  /* 0x0000000721117836 */ /* 0x040fe20000000000 */
[----:B------:R-:W2:Y:S01]  /*0630*/  LDC R112, c[0x0][0x238] ;  /* 0x00008e00ff707b82 */ /* 0x000ea20000000800 */
[C---:B------:R-:W-:Y:S01]  /*0640*/  VIADD R20, R33.reuse, 0x6 ;  /* 0x0000000621147836 */ /* 0x040fe20000000000 */
[----:B------:R-:W-:Y:S01]  /*0650*/  IABS R13, R15 ;  /* 0x0000000f000d7213 */ /* 0x000fe20000000000 */
[----:B------:R-:W3:Y:S01]  /*0660*/  I2F.RP R6, R29 ;  /* 0x0000001d00067306 */ /* 0x000ee20000209400 */
[C---:B------:R-:W-:Y:S01]  /*0670*/  VIADD R21, R33.reuse, 0x5 ;  /* 0x0000000521157836 */ /* 0x040fe20000000000 */
[----:B------:R-:W-:Y:S01]  /*0680*/  LOP3.LUT R34, R26, 0xfe, RZ, 0xfc, !PT ;  /* 0x000000fe1a227812 */ /* 0x000fe200078efcff */
[C---:B------:R-:W-:Y:S01]  /*0690*/  VIADD R24, R33.reuse, 0x3 ;  /* 0x0000000321187836 */ /* 0x040fe20000000000 */
[----:B------:R-:W-:Y:S01]  /*06a0*/  IABS R16, R20 ;  /* 0x0000001400107213 */ /* 0x000fe20000000000 */
[C---:B------:R-:W-:Y:S01]  /*06b0*/  VIADD R25, R33.reuse, 0x2 ;  /* 0x0000000221197836 */ /* 0x040fe20000000000 */
[----:B------:R-:W-:Y:S01]  /*06c0*/  LOP3.LUT R28, R84, 0x40, RZ, 0xc0, !PT ;  /* 0x00000040541c7812 */ /* 0x000fe200078ec0ff */
[----:B------:R-:W-:Y:S01]  /*06d0*/  VIADD R30, R33, 0x1 ;  /* 0x00000001211e7836 */ /* 0x000fe20000000000 */
[----:B-1----:R-:W1:Y:S01]  /*06e0*/  MUFU.RCP R0, R0 ;  /* 0x0000000000007308 */ /* 0x002e620000001000 */
[----:B------:R-:W4:Y:S01]  /*06f0*/  LDC R110, c[0x0][0x23c] ;  /* 0x00008f00ff6e7b82 */ /* 0x000f220000000800 */
[----:B------:R-:W-:Y:S01]  /*0700*/  IABS R19, R25 ;  /* 0x0000001900137213 */ /* 0x000fe20000000000 */
[----:B------:R-:W-:-:S05]  /*0710*/  IMAD.SHL.U32 R7, R7, 0x2, RZ ;  /* 0x0000000207077824 */ /* 0x000fca00078e00ff */
[----:B---3--:R-:W3:Y:S01]  /*0720*/  MUFU.RCP R6, R6 ;  /* 0x0000000600067308 */ /* 0x008ee20000001000 */
[----:B--2---:R-:W-:Y:S02]  /*0730*/  IMAD.MOV R27, RZ, RZ, -R112 ;  /* 0x000000ffff1b7224 */ /* 0x004fe400078e0a70 */
[----:B------:R-:W-:Y:S02]  /*0740*/  IMAD R130, R34, R112, RZ ;  /* 0x0000007022827224 */ /* 0x000fe400078e02ff */
[----:B-1----:R-:W-:Y:S01]  /*0750*/  VIADD R2, R0, 0xffffffe ;  /* 0x0ffffffe00027836 */ /* 0x002fe20000000000 */
[----:B------:R-:W-:Y:S01]  /*0760*/  IABS R0, R12 ;  /* 0x0000000c00007213 */ /* 0x000fe20000000000 */
[----:B0-----:R-:W-:Y:S02]  /*0770*/  VIADD R12, R33, 0xb ;  /* 0x0000000b210c7836 */ /* 0x001fe40000000000 */
[----:B------:R0:W1:Y:S01]  /*0780*/  F2I.FTZ.U32.TRUNC.NTZ R3, R2 ;  /* 0x0000000200037305 */ /* 0x000062000021f000 */
[----:B------:R-:W-:-:S02]  /*0790*/  IMAD R128, R27, 0x2, R130 ;  /* 0x000000021b807824 */ /* 0x000fc400078e0282 */
[----:B---3--:R-:W-:Y:S02]  /*07a0*/  VIADD R4, R6, 0xffffffe ;  /* 0x0ffffffe06047836 */ /* 0x008fe40000000000 */
[----:B------:R-:W-:-:S03]  /*07b0*/  IMAD R126, R27, 0x2, R128 ;  /* 0x000000021b7e7824 */ /* 0x000fc600078e0280 */
[----:B------:R2:W3:Y:S01]  /*07c0*/  F2I.FTZ.U32.TRUNC.NTZ R5, R4 ;  /* 0x0000000400057305 */ /* 0x0004e2000021f000 */
[----:B0-----:R-:W-:Y:S02]  /*07d0*/  IMAD.MOV.U32 R2, RZ, RZ, RZ ;  /* 0x000000ffff027224 */ /* 0x001fe400078e00ff */
[C---:B------:R-:W-:Y:S02]  /*07e0*/  IMAD R124, R27.reuse, 0x2, R126 ;  /* 0x000000021b7c7824 */ /* 0x040fe400078e027e */
[----:B-1----:R-:W-:Y:S02]  /*07f0*/  IMAD.MOV R8, RZ, RZ, -R3 ;  /* 0x000000ffff087224 */ /* 0x002fe400078e0a03 */
[----:B--2---:R-:W-:Y:S02]  /*0800*/  IMAD.MOV.U32 R4, RZ, RZ, RZ ;  /* 0x000000ffff047224 */ /* 0x004fe400078e00ff */
[----:B------:R-:W-:Y:S01]  /*0810*/  IMAD R11, R8, R9, RZ ;  /* 0x00000009080b7224 */ /* 0x000fe200078e02ff */
[----:B------:R-:W-:Y:S01]  /*0820*/  IABS R8, R10 ;  /* 0x0000000a00087213 */ /* 0x000fe20000000000 */
[----:B------:R-:W-:-:S02]  /*0830*/  IMAD R122, R27, 0x2, R124 ;  /* 0x000000021b7a7824 */ /* 0x000fc400078e027c */
[----:B------:R-:W-:-:S04]  /*0840*/  IMAD.HI.U32 R3, R3, R11, R2 ;  /* 0x0000000b03037227 */ /* 0x000fc800078e0002 */
[----:B---3--:R-:W-:Y:S02]  /*0850*/  IMAD.MOV R6, RZ, RZ, -R5 ;  /* 0x000000ffff067224 */ /* 0x008fe400078e0a05 */
[----:B------:R-:W-:-:S04]  /*0860*/  IMAD.HI.U32 R3, R3, R0, RZ ;  /* 0x0000000003037227 */ /* 0x000fc800078e00ff */
[----:B------:R-:W-:Y:S02]  /*0870*/  IMAD.MOV R3, RZ, RZ, -R3 ;  /* 0x000000ffff037224 */ /* 0x000fe400078e0a03 */
[----:B------:R-:W-:Y:S02]  /*0880*/  VIADD R2, R33, 0xf ;  /* 0x0000000f21027836 */ /* 0x000fe40000000000 */
[----:B------:R-:W-:Y:S02]  /*0890*/  IMAD R0, R9, R3, R0 ;  /* 0x0000000309007224 */ /* 0x000fe400078e0200 */
[----:B------:R-:W-:Y:S01]  /*08a0*/  IMAD R3, R6, R29, RZ ;  /* 0x0000001d06037224 */ /* 0x000fe200078e02ff */
[----:B------:R-:W-:Y:S01]  /*08b0*/  IABS R6, R2 ;  /* 0x0000000200067213 */ /* 0x000fe20000000000 */
[----:B------:R-:W-:Y:S01]  /*08c0*/  VIADD R11, R33, 0xd ;  /* 0x0000000d210b7836 */ /* 0x000fe20000000000 */
[----:B------:R-:W-:Y:S01]  /*08d0*/  ISETP.GT.U32.AND P0, PT, R9, R0, PT ;  /* 0x000000000900720c */ /* 0x000fe20003f04070 */
[----:B------:R-:W-:Y:S01]  /*08e0*/  IMAD.HI.U32 R4, R5, R3, R4 ;  /* 0x0000000305047227 */ /* 0x000fe200078e0004 */
[----:B------:R-:W-:-:S03]  /*08f0*/  ISETP.GE.AND P4, PT, R2, RZ, PT ;  /* 0x000000ff0200720c */ /* 0x000fc60003f86270 */
[----:B------:R-:W-:Y:S02]  /*0900*/  IMAD R120, R27, 0x2, R122 ;  /* 0x000000021b787824 */ /* 0x000fe400078e027a */
[----:B------:R-:W-:-:S04]  /*0910*/  IMAD.HI.U32 R5, R4, R8, RZ ;  /* 0x0000000804057227 */ /* 0x000fc800078e00ff */
[----:B------:R-:W-:Y:S02]  /*0920*/  IMAD.MOV R5, RZ, RZ, -R5 ;  /* 0x000000ffff057224 */ /* 0x000fe400078e0a05 */
[----:B------:R-:W-:Y:S01]  /*0930*/  @!P0 IMAD.IADD R0, R0, 0x1, -R9 ;  /* 0x0000000100008824 */ /* 0x000fe200078e0a09 */
[----:B------:R-:W-:Y:S01]  /*0940*/  ISETP.GE.AND P0, PT, R10, RZ, PT ;  /* 0x000000ff0a00720c */ /* 0x000fe20003f06270 */
[----:B------:R-:W-:Y:S01]  /*0950*/  IMAD R2, R29, R5, R8 ;  /* 0x000000051d027224 */ /* 0x000fe200078e0208 */
[----:B------:R-:W-:Y:S01]  /*0960*/  IABS R10, R12 ;  /* 0x0000000c000a7213 */ /* 0x000fe20000000000 */
[----:B------:R-:W-:Y:S01]  /*0970*/  IMAD.HI.U32 R3, R4, R6, RZ ;  /* 0x0000000604037227 */ /* 0x000fe200078e00ff */
[----:B------:R-:W-:-:S03]  /*0980*/  ISETP.GT.U32.AND P2, PT, R9, R0, PT ;  /* 0x000000000900720c */ /* 0x000fc60003f44070 */
[----:B------:R-:W-:Y:S02]  /*0990*/  IMAD.MOV R3, RZ, RZ, -R3 ;  /* 0x000000ffff037224 */ /* 0x000fe400078e0a03 */
[----:B------:R-:W-:Y:S02]  /*09a0*/  VIADD R8, R33, 0xc ;  /* 0x0000000c21087836 */ /* 0x000fe40000000000 */
[----:B------:R-:W-:Y:S01]  /*09b0*/  IMAD R3, R29, R3, R6 ;  /* 0x000000031d037224 */ /* 0x000fe200078e0206 */
[----:B------:R-:W-:Y:S01]  /*09c0*/  IABS R6, R11 ;  /* 0x0000000b00067213 */ /* 0x000fe20000000000 */
[----:B------:R-:W-:-:S03]  /*09d0*/  IMAD R118, R27, 0x2, R120 ;  /* 0x000000021b767824 */ /* 0x000fc600078e0278 */
[C---:B------:R-:W-:Y:S01]  /*09e0*/  ISETP.GT.U32.AND P3, PT, R29.reuse, R3, PT ;  /* 0x000000031d00720c */ /* 0x040fe20003f64070 */
[----:B------:R-:W-:Y:S01]  /*09f0*/  @!P2 IMAD.IADD R0, R0, 0x1, -R9 ;  /* 0x000000010000a824 */ /* 0x000fe200078e0a09 */
[----:B------:R-:W-:Y:S01]  /*0a00*/  ISETP.GT.U32.AND P2, PT, R29, R2, PT ;  /* 0x000000021d00720c */ /* 0x000fe20003f44070 */
[----:B------:R-:W-:Y:S01]  /*0a10*/  IMAD.HI.U32 R5, R4, R6, RZ ;  /* 0x0000000604057227 */ /* 0x000fe200078e00ff */
[----:B------:R-:W-:-:S03]  /*0a20*/  IABS R9, R8 ;  /* 0x0000000800097213 */ /* 0x000fc60000000000 */
[----:B------:R-:W-:Y:S02]  /*0a30*/  IMAD.MOV R5, RZ, RZ, -R5 ;  /* 0x000000ffff057224 */ /* 0x000fe400078e0a05 */
[----:B------:R-:W-:Y:S01]  /*0a40*/  @!P1 IMAD.MOV R0, RZ, RZ, -R0 ;  /* 0x000000ffff009224 */ /* 0x000fe200078e0a00 */
[----:B------:R-:W-:Y:S01]  /*0a50*/  @!P5 LOP3.LUT R0, RZ, R22, RZ, 0x33, !PT ;  /* 0x00000016ff00d212 */ /* 0x000fe200078e33ff */
[----:B------:R-:W-:Y:S02]  /*0a60*/  IMAD R5, R29, R5, R6 ;  /* 0x000000051d057224 */ /* 0x000fe400078e0206 */
[----:B------:R-:W-:-:S03]  /*0a70*/  IMAD.HI.U32 R6, R4, R9, RZ ;  /* 0x0000000904067227 */ /* 0x000fc600078e00ff */
[----:B------:R-:W-:Y:S01]  /*0a80*/  ISETP.GT.U32.AND P1, PT, R29, R5, PT ;  /* 0x000000051d00720c */ /* 0x000fe20003f24070 */
[--C-:B------:R-:W-:Y:S01]  /*0a90*/  @!P2 IMAD.IADD R2, R2, 0x1, -R29.reuse ;  /* 0x000000010202a824 */ /* 0x100fe200078e0a1d */
[----:B------:R-:W-:Y:S01]  /*0aa0*/  ISETP.GE.AND P2, PT, R8, RZ, PT ;  /* 0x000000ff0800720c */ /* 0x000fe20003f46270 */
[----:B------:R-:W-:Y:S02]  /*0ab0*/  IMAD.MOV R6, RZ, RZ, -R6 ;  /* 0x000000ffff067224 */ /* 0x000fe400078e0a06 */
[----:B------:R-:W-:Y:S01]  /*0ac0*/  @!P3 IMAD.IADD R3, R3, 0x1, -R29 ;  /* 0x000000010303b824 */ /* 0x000fe200078e0a1d */
[C---:B------:R-:W-:Y:S01]  /*0ad0*/  ISETP.GT.U32.AND P5, PT, R29.reuse, R2, PT ;  /* 0x000000021d00720c */ /* 0x040fe20003fa4070 */
[----:B------:R-:W-:Y:S01]  /*0ae0*/  IMAD R6, R29, R6, R9 ;  /* 0x000000061d067224 */ /* 0x000fe200078e0209 */
[----:B------:R-:W-:Y:S01]  /*0af0*/  ISETP.GE.AND P3, PT, R11, RZ, PT ;  /* 0x000000ff0b00720c */ /* 0x000fe20003f66270 */
[----:B------:R-:W-:Y:S01]  /*0b00*/  IMAD.HI.U32 R8, R4, R10, RZ ;  /* 0x0000000a04087227 */ /* 0x000fe200078e00ff */
[----:B------:R-:W-:-:S03]  /*0b10*/  ISETP.GT.U32.AND P6, PT, R29, R3, PT ;  /* 0x000000031d00720c */ /* 0x000fc60003fc4070 */
[----:B------:R-:W-:Y:S02]  /*0b20*/  IMAD.MOV R8, RZ, RZ, -R8 ;  /* 0x000000ffff087224 */ /* 0x000fe400078e0a08 */
[--C-:B------:R-:W-:Y:S02]  /*0b30*/  @!P1 IMAD.IADD R5, R5, 0x1, -R29.reuse ;  /* 0x0000000105059824 */ /* 0x100fe400078e0a1d */
[C---:B------:R-:W-:Y:S02]  /*0b40*/  IMAD R8, R29.reuse, R8, R10 ;  /* 0x000000081d087224 */ /* 0x040fe400078e020a */
[----:B------:R-:W-:Y:S01]  /*0b50*/  @!P5 IMAD.IADD R2, R2, 0x1, -R29 ;  /* 0x000000010202d824 */ /* 0x000fe200078e0a1d */
[C---:B------:R-:W-:Y:S01]  /*0b60*/  ISETP.GT.U32.AND P5, PT, R29.reuse, R6, PT ;  /* 0x000000061d00720c */ /* 0x040fe20003fa4070 */
[----:B------:R-:W-:Y:S01]  /*0b70*/  IMAD.HI.U32 R11, R4, R13, RZ ;  /* 0x0000000d040b7227 */ /* 0x000fe200078e00ff */
[----:B------:R-:W-:-:S03]  /*0b80*/  ISETP.GT.U32.AND P1, PT, R29, R5, PT ;  /* 0x000000051d00720c */ /* 0x000fc60003f24070 */
[----:B------:R-:W-:Y:S01]  /*0b90*/  @!P6 IMAD.IADD R3, R3, 0x1, -R29 ;  /* 0x000000010303e824 */ /* 0x000fe200078e0a1d */
[----:B------:R-:W-:Y:S01]  /*0ba0*/  ISETP.GE.AND P6, PT, R12, RZ, PT ;  /* 0x000000ff0c00720c */ /* 0x000fe20003fc6270 */
[----:B------:R-:W-:Y:S01]  /*0bb0*/  IMAD.MOV.U32 R9, RZ, RZ, R2 ;  /* 0x000000ffff097224 */ /* 0x000fe200078e0002 */
[----:B------:R-:W-:Y:S01]  /*0bc0*/  IABS R12, R14 ;  /* 0x0000000e000c7213 */ /* 0x000fe20000000000 */
[----:B------:R-:W-:Y:S01]  /*0bd0*/  @!P4 IMAD.MOV R3, RZ, RZ, -R3 ;  /* 0x000000ffff03c224 */ /* 0x000fe200078e0a03 */
[----:B------:R-:W-:Y:S01]  /*0be0*/  ISETP.GE.AND P4, PT, R14, RZ, PT ;  /* 0x000000ff0e00720c */ /* 0x000fe20003f86270 */
[----:B------:R-:W-:Y:S01]  /*0bf0*/  @!P0 IMAD.MOV R9, RZ, RZ, -R9 ;  /* 0x000000ffff098224 */ /* 0x000fe200078e0a09 */
[----:B------:R-:W-:Y:S01]  /*0c00*/  ISETP.GT.U32.AND P0, PT, R29, R8, PT ;  /* 0x000000081d00720c */ /* 0x000fe20003f04070 */
[----:B------:R-:W-:Y:S02]  /*0c10*/  @!P5 IMAD.IADD R6, R6, 0x1, -R29 ;  /* 0x000000010606d824 */ /* 0x000fe400078e0a1d */
[----:B------:R-:W-:-:S03]  /*0c20*/  IMAD.HI.U32 R10, R4, R12, RZ ;  /* 0x0000000c040a7227 */ /* 0x000fc600078e00ff */
[C---:B------:R-:W-:Y:S01]  /*0c30*/  ISETP.GT.U32.AND P5, PT, R29.reuse, R6, PT ;  /* 0x000000061d00720c */ /* 0x040fe20003fa4070 */
[----:B------:R-:W-:Y:S02]  /*0c40*/  IMAD.MOV R10, RZ, RZ, -R10 ;  /* 0x000000ffff0a7224 */ /* 0x000fe400078e0a0a */
[----:B------:R-:W-:Y:S02]  /*0c50*/  IMAD.MOV R14, RZ, RZ, -R11 ;  /* 0x000000ffff0e7224 */ /* 0x000fe400078e0a0b */
[----:B------:R-:W-:Y:S02]  /*0c60*/  IMAD R2, R29, R10, R12 ;  /* 0x0000000a1d027224 */ /* 0x000fe400078e020c */
[----:B------:R-:W-:Y:S02]  /*0c70*/  VIADD R12, R33, 0x8 ;  /* 0x00000008210c7836 */ /* 0x000fe40000000000 */
[----:B------:R-:W-:Y:S02]  /*0c80*/  @!P0 IMAD.IADD R8, R8, 0x1, -R29 ;  /* 0x0000000108088824 */ /* 0x000fe400078e0a1d */
[C---:B------:R-:W-:Y:S01]  /*0c90*/  IMAD R10, R29.reuse, R14, R13 ;  /* 0x0000000e1d0a7224 */ /* 0x040fe200078e020d */
[----:B------:R-:W-:Y:S01]  /*0ca0*/  IABS R14, R12 ;  /* 0x0000000c000e7213 */ /* 0x000fe20000000000 */
[--C-:B------:R-:W-:Y:S01]  /*0cb0*/  @!P5 IMAD.IADD R6, R6, 0x1, -R29.reuse ;  /* 0x000000010606d824 */ /* 0x100fe200078e0a1d */
[----:B------:R-:W-:Y:S01]  /*0cc0*/  ISETP.GT.U32.AND P5, PT, R29, R2, PT ;  /* 0x000000021d00720c */ /* 0x000fe20003fa4070 */
[----:B------:R-:W-:Y:S01]  /*0cd0*/  @!P1 IMAD.IADD R5, R5, 0x1, -R29 ;  /* 0x0000000105059824 */ /* 0x000fe200078e0a1d */
[----:B------:R-:W-:Y:S01]  /*0ce0*/  ISETP.GT.U32.AND P0, PT, R29, R8, PT ;  /* 0x000000081d00720c */ /* 0x000fe20003f04070 */
[----:B------:R-:W-:Y:S01]  /*0cf0*/  IMAD.HI.U32 R13, R4, R16, RZ ;  /* 0x00000010040d7227 */ /* 0x000fe200078e00ff */
[----:B------:R-:W-:-:S02]  /*0d00*/  ISETP.GE.AND P1, PT, R15, RZ, PT ;  /* 0x000000ff0f00720c */ /* 0x000fc40003f26270 */
[----:B------:R-:W-:Y:S01]  /*0d10*/  IABS R15, R17 ;  /* 0x00000011000f7213 */ /* 0x000fe20000000000 */
[----:B------:R-:W-:Y:S02]  /*0d20*/  IMAD.MOV.U32 R11, RZ, RZ, R5 ;  /* 0x000000ffff0b7224 */ /* 0x000fe400078e0005 */
[----:B------:R-:W-:-:S04]  /*0d30*/  IMAD.HI.U32 R5, R4, R14, RZ ;  /* 0x0000000e04057227 */ /* 0x000fc800078e00ff */
[----:B------:R-:W-:Y:S02]  /*0d40*/  IMAD.MOV R5, RZ, RZ, -R5 ;  /* 0x000000ffff057224 */ /* 0x000fe400078e0a05 */
[----:B------:R-:W-:Y:S02]  /*0d50*/  @!P5 IMAD.IADD R2, R2, 0x1, -R29 ;  /* 0x000000010202d824 */ /* 0x000fe400078e0a1d */
[----:B------:R-:W-:Y:S01]  /*0d60*/  @!P3 IMAD.MOV R11, RZ, RZ, -R11 ;  /* 0x000000ffff0bb224 */ /* 0x000fe200078e0a0b */
[----:B------:R-:W-:Y:S01]  /*0d70*/  ISETP.GE.AND P3, PT, R12, RZ, PT ;  /* 0x000000ff0c00720c */ /* 0x000fe20003f66270 */
[----:B------:R-:W-:Y:S01]  /*0d80*/  @!P0 IMAD.IADD R8, R8, 0x1, -R29 ;  /* 0x0000000108088824 */ /* 0x000fe200078e0a1d */
[C---:B------:R-:W-:Y:S01]  /*0d90*/  ISETP.GT.U32.AND P5, PT, R29.reuse, R2, PT ;  /* 0x000000021d00720c */ /* 0x040fe20003fa4070 */
[----:B------:R-:W-:Y:S01]  /*0da0*/  IMAD R5, R29, R5, R14 ;  /* 0x000000051d057224 */ /* 0x000fe200078e020e */
[----:B------:R-:W-:Y:S01]  /*0db0*/  IABS R14, R21 ;  /* 0x00000015000e7213 */ /* 0x000fe20000000000 */
[----:B------:R-:W-:Y:S01]  /*0dc0*/  IMAD.HI.U32 R12, R4, R15, RZ ;  /* 0x0000000f040c7227 */ /* 0x000fe200078e00ff */
[----:B------:R-:W-:-:S03]  /*0dd0*/  ISETP.GE.AND P0, PT, R17, RZ, PT ;  /* 0x000000ff1100720c */ /* 0x000fc60003f06270 */
[----:B------:R-:W-:Y:S01]  /*0de0*/  @!P6 IMAD.MOV R8, RZ, RZ, -R8 ;  /* 0x000000ffff08e224 */ /* 0x000fe200078e0a08 */
[C---:B------:R-:W-:Y:S01]  /*0df0*/  ISETP.GT.U32.AND P6, PT, R29.reuse, R5, PT ;  /* 0x000000051d00720c */ /* 0x040fe20003fc4070 */
[----:B------:R-:W-:Y:S02]  /*0e00*/  IMAD.MOV R12, RZ, RZ, -R12 ;  /* 0x000000ffff0c7224 */ /* 0x000fe400078e0a0c */
[----:B------:R-:W-:Y:S01]  /*0e10*/  @!P2 IMAD.MOV R6, RZ, RZ, -R6 ;  /* 0x000000ffff06a224 */ /* 0x000fe200078e0a06 */
[C---:B------:R-:W-:Y:S01]  /*0e20*/  ISETP.GT.U32.AND P2, PT, R29.reuse, R10, PT ;  /* 0x0000000a1d00720c */ /* 0x040fe20003f44070 */
[----:B------:R-:W-:Y:S02]  /*0e30*/  IMAD R12, R29, R12, R15 ;  /* 0x0000000c1d0c7224 */ /* 0x000fe400078e020f */
[----:B------:R-:W-:Y:S02]  /*0e40*/  IMAD.MOV R13, RZ, RZ, -R13 ;  /* 0x000000ffff0d7224 */ /* 0x000fe400078e0a0d */
[----:B------:R-:W-:-:S02]  /*0e50*/  IMAD.MOV.U32 R15, RZ, RZ, R14 ;  /* 0x000000ffff0f7224 */ /* 0x000fc400078e000e */
[----:B------:R-:W-:Y:S02]  /*0e60*/  VIADD R22, R33, 0x4 ;  /* 0x0000000421167836 */ /* 0x000fe40000000000 */
[----:B------:R-:W-:Y:S01]  /*0e70*/  @!P5 IMAD.IADD R2, R2, 0x1, -R29 ;  /* 0x000000010202d824 */ /* 0x000fe200078e0a1d */
[C---:B------:R-:W-:Y:S01]  /*0e80*/  ISETP.GT.U32.AND P5, PT, R29.reuse, R12, PT ;  /* 0x0000000c1d00720c */ /* 0x040fe20003fa4070 */
[----:B------:R-:W-:Y:S01]  /*0e90*/  IMAD R14, R29, R13, R16 ;  /* 0x0000000d1d0e7224 */ /* 0x000fe200078e0210 */
[----:B------:R-:W-:Y:S01]  /*0ea0*/  IABS R17, R22 ;  /* 0x0000001600117213 */ /* 0x000fe20000000000 */
[----:B------:R-:W-:-:S04]  /*0eb0*/  IMAD.HI.U32 R13, R4, R15, RZ ;  /* 0x0000000f040d7227 */ /* 0x000fc800078e00ff */
[----:B------:R-:W-:Y:S02]  /*0ec0*/  @!P6 IMAD.IADD R5, R5, 0x1, -R29 ;  /* 0x000000010505e824 */ /* 0x000fe400078e0a1d */
[----:B------:R-:W-:Y:S02]  /*0ed0*/  IMAD.MOV R16, RZ, RZ, -R13 ;  /* 0x000000ffff107224 */ /* 0x000fe400078e0a0d */
[----:B------:R-:W-:Y:S01]  /*0ee0*/  @!P2 IMAD.IADD R10, R10, 0x1, -R29 ;  /* 0x000000010a0aa824 */ /* 0x000fe200078e0a1d */
[----:B------:R-:W-:Y:S01]  /*0ef0*/  ISETP.GT.U32.AND P6, PT, R29, R5, PT ;  /* 0x000000051d00720c */ /* 0x000fe20003fc4070 */
[----:B------:R-:W-:-:S03]  /*0f00*/  IMAD.HI.U32 R13, R4, R17, RZ ;  /* 0x00000011040d7227 */ /* 0x000fc600078e00ff */
[C---:B------:R-:W-:Y:S01]  /*0f10*/  ISETP.GT.U32.AND P2, PT, R29.reuse, R10, PT ;  /* 0x0000000a1d00720c */ /* 0x040fe20003f44070 */
[C---:B------:R-:W-:Y:S01]  /*0f20*/  IMAD R16, R29.reuse, R16, R15 ;  /* 0x000000101d107224 */ /* 0x040fe200078e020f */
[----:B------:R-:W-:Y:S01]  /*0f30*/  IABS R15, R24 ;  /* 0x00000018000f7213 */ /* 0x000fe20000000000 */
[----:B------:R-:W-:Y:S02]  /*0f40*/  IMAD.MOV R18, RZ, RZ, -R13 ;  /* 0x000000ffff127224 */ /* 0x000fe400078e0a0d */
[----:B------:R-:W-:Y:S01]  /*0f50*/  @!P5 IMAD.IADD R12, R12, 0x1, -R29 ;  /* 0x000000010c0cd824 */ /* 0x000fe200078e0a1d */
[C---:B------:R-:W-:Y:S01]  /*0f60*/  ISETP.GT.U32.AND P5, PT, R29.reuse, R16, PT ;  /* 0x000000101d00720c */ /* 0x040fe20003fa4070 */
[----:B------:R-:W-:Y:S02]  /*0f70*/  IMAD R17, R29, R18, R17 ;  /* 0x000000121d117224 */ /* 0x000fe400078e0211 */
[----:B------:R-:W-:Y:S02]  /*0f80*/  @!P6 IMAD.IADD R5, R5, 0x1, -R29 ;  /* 0x000000010505e824 */ /* 0x000fe400078e0a1d */
[----:B------:R-:W-:Y:S01]  /*0f90*/  IMAD.MOV.U32 R18, RZ, RZ, R15 ;  /* 0x000000ffff127224 */ /* 0x000fe200078e000f */
[----:B------:R-:W-:Y:S01]  /*0fa0*/  ISETP.GT.U32.AND P6, PT, R29, R17, PT ;  /* 0x000000111d00720c */ /* 0x000fe20003fc4070 */
[----:B------:R-:W-:-:S02]  /*0fb0*/  IMAD.MOV.U32 R13, RZ, RZ, R2 ;  /* 0x000000ffff0d7224 */ /* 0x000fc400078e0002 */
[----:B------:R-:W-:Y:S01]  /*0fc0*/  @!P2 IMAD.IADD R10, R10, 0x1, -R29 ;  /* 0x000000010a0aa824 */ /* 0x000fe200078e0a1d */
[----:B------:R-:W-:Y:S01]  /*0fd0*/  ISETP.GT.U32.AND P2, PT, R29, R14, PT ;  /* 0x0000000e1d00720c */ /* 0x000fe20003f44070 */
[----:B------:R-:W-:-:S04]  /*0fe0*/  IMAD.HI.U32 R2, R4, R18, RZ ;  /* 0x0000001204027227 */ /* 0x000fc800078e00ff */
[----:B------:R-:W-:Y:S01]  /*0ff0*/  @!P5 IMAD.IADD R16, R16, 0x1, -R29 ;  /* 0x000000011010d824 */ /* 0x000fe200078e0a1d */
[----:B------:R-:W-:Y:S01]  /*1000*/  ISETP.GE.AND P5, PT, R20, RZ, PT ;  /* 0x000000ff1400720c */ /* 0x000fe20003fa6270 */
[----:B------:R-:W-:Y:S01]  /*1010*/  IMAD.MOV R2, RZ, RZ, -R2 ;  /* 0x000000ffff027224 */ /* 0x000fe200078e0a02 */
[----:B------:R-:W-:Y:S01]  /*1020*/  IABS R20, R30 ;  /* 0x0000001e00147213 */ /* 0x000fe20000000000 */
[----:B------:R-:W-:Y:S01]  /*1030*/  @!P1 IMAD.MOV R10, RZ, RZ, -R10 ;  /* 0x000000ffff0a9224 */ /* 0x000fe200078e0a0a */
[----:B------:R-:W-:Y:S01]  /*1040*/  ISETP.GT.U32.AND P1, PT, R29, R16, PT ;  /* 0x000000101d00720c */ /* 0x000fe20003f24070 */
[----:B------:R-:W-:-:S04]  /*1050*/  IMAD.HI.U32 R15, R4, R19, RZ ;  /* 0x00000013040f7227 */ /* 0x000fc800078e00ff */
[----:B------:R-:W-:Y:S02]  /*1060*/  IMAD R18, R29, R2, R18 ;  /* 0x000000021d127224 */ /* 0x000fe400078e0212 */
[----:B------:R-:W-:Y:S02]  /*1070*/  @!P6 IMAD.IADD R17, R17, 0x1, -R29 ;  /* 0x000000011111e824 */ /* 0x000fe400078e0a1d */
[----:B------:R-:W-:Y:S02]  /*1080*/  IMAD.MOV R2, RZ, RZ, -R15 ;  /* 0x000000ffff027224 */ /* 0x000fe400078e0a0f */
[----:B------:R-:W-:Y:S01]  /*1090*/  @!P4 IMAD.MOV R13, RZ, RZ, -R13 ;  /* 0x000000ffff0dc224 */ /* 0x000fe200078e0a0d */
[C---:B------:R-:W-:Y:S01]  /*10a0*/  ISETP.GT.U32.AND P6, PT, R29.reuse, R17, PT ;  /* 0x000000111d00720c */ /* 0x040fe20003fc4070 */
[C---:B------:R-:W-:Y:S01]  /*10b0*/  IMAD R19, R29.reuse, R2, R19 ;  /* 0x000000021d137224 */ /* 0x040fe200078e0213 */
[----:B------:R-:W-:Y:S01]  /*10c0*/  ISETP.GT.U32.AND P4, PT, R29, R12, PT ;  /* 0x0000000c1d00720c */ /* 0x000fe20003f84070 */
[----:B------:R-:W-:-:S04]  /*10d0*/  IMAD.HI.U32 R2, R4, R20, RZ ;  /* 0x0000001404027227 */ /* 0x000fc800078e00ff */
[--C-:B------:R-:W-:Y:S01]  /*10e0*/  @!P1 IMAD.IADD R16, R16, 0x1, -R29.reuse ;  /* 0x0000000110109824 */ /* 0x100fe200078e0a1d */
[C---:B------:R-:W-:Y:S01]  /*10f0*/  ISETP.GT.U32.AND P1, PT, R29.reuse, R19, PT ;  /* 0x000000131d00720c */ /* 0x040fe20003f24070 */
[----:B------:R-:W-:Y:S02]  /*1100*/  IMAD.MOV R2, RZ, RZ, -R2 ;  /* 0x000000ffff027224 */ /* 0x000fe400078e0a02 */
[--C-:B------:R-:W-:Y:S02]  /*1110*/  @!P2 IMAD.IADD R14, R14, 0x1, -R29.reuse ;  /* 0x000000010e0ea824 */ /* 0x100fe400078e0a1d */
[----:B------:R-:W-:Y:S02]  /*1120*/  IMAD R20, R29, R2, R20 ;  /* 0x000000021d147224 */ /* 0x000fe400078e0214 */
[--C-:B------:R-:W-:Y:S01]  /*1130*/  @!P6 IMAD.IADD R17, R17, 0x1, -R29.reuse ;  /* 0x000000011111e824 */ /* 0x100fe200078e0a1d */
[C---:B------:R-:W-:Y:S01]  /*1140*/  ISETP.GT.U32.AND P2, PT, R29.reuse, R14, PT ;  /* 0x0000000e1d00720c */ /* 0x040fe20003f44070 */
[--C-:B------:R-:W-:Y:S01]  /*1150*/  @!P4 IMAD.IADD R12, R12, 0x1, -R29.reuse ;  /* 0x000000010c0cc824 */ /* 0x100fe200078e0a1d */
[----:B------:R-:W-:Y:S01]  /*1160*/  ISETP.GT.U32.AND P6, PT, R29, R20, PT ;  /* 0x000000141d00720c */ /* 0x000fe20003fc4070 */
[----:B------:R-:W-:Y:S01]  /*1170*/  VIADD R2, R113, 0x8000 ;  /* 0x0000800071027836 */ /* 0x000fe20000000000 */
[----:B------:R-:W-:Y:S01]  /*1180*/  ISETP.GE.AND P4, PT, R21, RZ, PT ;  /* 0x000000ff1500720c */ /* 0x000fe20003f86270 */
[----:B------:R-:W-:Y:S01]  /*1190*/  @!P1 IMAD.IADD R19, R19, 0x1, -R29 ;  /* 0x0000000113139824 */ /* 0x000fe200078e0a1d */
[----:B------:R-:W-:Y:S01]  /*11a0*/  IABS R21, R33 ;  /* 0x0000002100157213 */ /* 0x000fe20000000000 */
[----:B------:R-:W-:Y:S01]  /*11b0*/  @!P0 IMAD.MOV R12, RZ, RZ, -R12 ;  /* 0x000000ffff0c8224 */ /* 0x000fe200078e0a0c */
[----:B------:R-:W-:Y:S01]  /*11c0*/  ISETP.GE.AND P1, PT, R24, RZ, PT ;  /* 0x000000ff1800720c */ /* 0x000fe20003f26270 */
[----:B------:R-:W-:Y:S01]  /*11d0*/  IMAD.MOV.U32 R15, RZ, RZ, R5 ;  /* 0x000000ffff0f7224 */ /* 0x000fe200078e0005 */
[----:B------:R-:W-:Y:S01]  /*11e0*/  ISETP.GT.U32.AND P0, PT, R29, R19, PT ;  /* 0x000000131d00720c */ /* 0x000fe20003f04070 */
[----:B------:R-:W-:Y:S01]  /*11f0*/  IMAD.HI.U32 R4, R4, R21, RZ ;  /* 0x0000001504047227 */ /* 0x000fe200078e00ff */
[----:B------:R-:W-:-:S02]  /*1200*/  SHF.R.U32.HI R24, RZ, 0x4, R113 ;  /* 0x00000004ff187819 */ /* 0x000fc40000011671 */
[----:B------:R-:W-:Y:S01]  /*1210*/  SHF.R.U32.HI R2, RZ, 0x4, R2 ;  /* 0x00000004ff027819 */ /* 0x000fe20000011602 */
[--C-:B------:R-:W-:Y:S01]  /*1220*/  @!P6 IMAD.IADD R20, R20, 0x1, -R29.reuse ;  /* 0x000000011414e824 */ /* 0x100fe200078e0a1d */
[----:B------:R-:W-:Y:S01]  /*1230*/  SGXT.U32 R35, R24, 0xe ;  /* 0x0000000e1823781a */ /* 0x000fe20000000000 */
[----:B------:R-:W-:Y:S01]  /*1240*/  IMAD.MOV R4, RZ, RZ, -R4 ;  /* 0x000000ffff047224 */ /* 0x000fe200078e0a04 */
[----:B------:R-:W-:Y:S01]  /*1250*/  SGXT.U32 R34, R2, 0xe ;  /* 0x0000000e0222781a */ /* 0x000fe20000000000 */
[----:B------:R-:W-:Y:S01]  /*1260*/  @!P2 IMAD.IADD R14, R14, 0x1, -R29 ;  /* 0x000000010e0ea824 */ /* 0x000fe200078e0a1d */
[C---:B------:R-:W-:Y:S01]  /*1270*/  ISETP.GT.U32.AND P6, PT, R29.reuse, R20, PT ;  /* 0x000000141d00720c */ /* 0x040fe20003fc4070 */
[C---:B------:R-:W-:Y:S01]  /*1280*/  IMAD R21, R29.reuse, R4, R21 ;  /* 0x000000041d157224 */ /* 0x040fe200078e0215 */
[----:B------:R-:W-:Y:S01]  /*1290*/  ISETP.GT.U32.AND P2, PT, R29, R18, PT ;  /* 0x000000121d00720c */ /* 0x000fe20003f44070 */
[----:B------:R-:W-:Y:S01]  /*12a0*/  @!P0 IMAD.IADD R19, R19, 0x1, -R29 ;  /* 0x0000000113138824 */ /* 0x000fe200078e0a1d */
[----:B------:R-:W-:Y:S01]  /*12b0*/  SHF.R.S32.HI R5, RZ, 0x1f, R108 ;  /* 0x0000001fff057819 */ /* 0x000fe2000001146c */
[----:B------:R-:W-:Y:S01]  /*12c0*/  IMAD.MOV.U32 R4, RZ, RZ, RZ ;  /* 0x000000ffff047224 */ /* 0x000fe200078e00ff */
[----:B------:R-:W-:Y:S01]  /*12d0*/  ISETP.GT.U32.AND P0, PT, R29, R21, PT ;  /* 0x000000151d00720c */ /* 0x000fe20003f04070 */
[----:B------:R-:W-:Y:S01]  /*12e0*/  @!P3 IMAD.MOV R15, RZ, RZ, -R15 ;  /* 0x000000ffff0fb224 */ /* 0x000fe200078e0a0f */
[----:B------:R-:W-:Y:S01]  /*12f0*/  LEA.HI R108, R5, R108, RZ, 0x8 ;  /* 0x0000006c056c7211 */ /* 0x000fe200078f40ff */
[----:B------:R-:W-:Y:S01]  /*1300*/  IMAD R116, R27, 0x2, R118 ;  /* 0x000000021b747824 */ /* 0x000fe200078e0276 */
[----:B------:R-:W-:Y:S01]  /*1310*/  STL [R1+0x384], R34 ;  /* 0x0003842201007387 */ /* 0x000fe20000100800 */
[----:B------:R-:W-:Y:S01]  /*1320*/  @!P5 IMAD.MOV R14, RZ, RZ, -R14 ;  /* 0x000000ffff0ed224 */ /* 0x000fe200078e0a0e */
[----:B------:R-:W-:Y:S01]  /*1330*/  ISETP.NE.AND P5, PT, R23, RZ, PT ;  /* 0x000000ff1700720c */ /* 0x000fe20003fa5270 */
[--C-:B------:R-:W-:Y:S01]  /*1340*/  @!P6 IMAD.IADD R20, R20, 0x1, -R29.reuse ;  /* 0x000000011414e824 */ /* 0x100fe200078e0a1d */
[----:B------:R-:W-:Y:S01]  /*1350*/  IADD3 R24, P6, R35, 0x80, RZ ;  /* 0x0000008023187810 */ /* 0x000fe20007fde0ff */
[--C-:B------:R-:W-:Y:S01]  /*1360*/  @!P2 IMAD.IADD R18, R18, 0x1, -R29.reuse ;  /* 0x000000011212a824 */ /* 0x100fe200078e0a1d */
[----:B------:R-:W-:Y:S01]  /*1370*/  ISETP.GE.AND P2, PT, R22, RZ, PT ;  /* 0x000000ff1600720c */ /* 0x000fe20003f46270 */
[----:B------:R-:W-:Y:S01]  /*1380*/  IMAD.MOV.U32 R22, RZ, RZ, RZ ;  /* 0x000000ffff167224 */ /* 0x000fe200078e00ff */
[----:B------:R-:W-:Y:S01]  /*1390*/  IADD3.X R4, R4, 0x40000040, RZ, P6, !PT ;  /* 0x4000004004047810 */ /* 0x000fe200037fe4ff */
[----:B------:R-:W-:Y:S01]  /*13a0*/  @!P0 IMAD.IADD R21, R21, 0x1, -R29 ;  /* 0x0000000115158824 */ /* 0x000fe200078e0a1d */
[----:B------:R-:W-:Y:S01]  /*13b0*/  ISETP.NE.U32.AND P6, PT, R28, RZ, PT ;  /* 0x000000ff1c00720c */ /* 0x000fe20003fc5070 */
[----:B------:R-:W-:Y:S01]  /*13c0*/  IMAD R114, R27, 0x2, R116 ;  /* 0x000000021b727824 */ /* 0x000fe200078e0274 */
[----:B------:R-:W-:Y:S01]  /*13d0*/  ISETP.GT.U32.AND P3, PT, R29, R18, PT ;  /* 0x000000121d00720c */ /* 0x000fe20003f64070 */
[----:B------:R-:W-:Y:S01]  /*13e0*/  @!P4 IMAD.MOV R16, RZ, RZ, -R16 ;  /* 0x000000ffff10c224 */ /* 0x000fe200078e0a10 */
[----:B------:R-:W-:Y:S01]  /*13f0*/  SEL R2, RZ, 0x90, !P6 ;  /* 0x00000090ff027807 */ /* 0x000fe20007000000 */
[----:B------:R-:W-:Y:S01]  /*1400*/  IMAD R102, R27, 0x2, R114 ;  /* 0x000000021b667824 */ /* 0x000fe200078e0272 */
[----:B------:R-:W-:Y:S01]  /*1410*/  ISETP.GT.U32.AND P6, PT, R29, R21, PT ;  /* 0x000000151d00720c */ /* 0x000fe20003fc4070 */
[-C--:B----4-:R-:W-:Y:S01]  /*1420*/  IMAD R5, R32, R110.reuse, RZ ;  /* 0x0000006e20057224 */ /* 0x090fe200078e02ff */
[----:B------:R-:W-:Y:S01]  /*1430*/  IADD3 R31, P0, R34, 0x2, RZ ;  /* 0x00000002221f7810 */ /* 0x000fe20007f1e0ff */
[C---:B------:R-:W-:Y:S01]  /*1440*/  IMAD R100, R27.reuse, 0x2, R102 ;  /* 0x000000021b647824 */ /* 0x040fe200078e0266 */
[----:B------:R-:W-:Y:S01]  /*1450*/  R2UR UR5, R4 ;  /* 0x00000000040572ca */ /* 0x000fe200000e0000 */
[----:B------:R-:W-:Y:S01]  /*1460*/  @!P2 IMAD.MOV R17, RZ, RZ, -R17 ;  /* 0x000000ffff11a224 */ /* 0x000fe200078e0a11 */
[----:B------:R-:W-:Y:S01]  /*1470*/  IADD3.X R22, R22, 0x40000040, RZ, P0, !PT ;  /* 0x4000004016167810 */ /* 0x000fe200007fe4ff */
[----:B------:R-:W-:Y:S01]  /*1480*/  IMAD R96, R27, 0x2, R100 ;  /* 0x000000021b607824 */ /* 0x000fe200078e0264 */
[----:B------:R-:W-:Y:S01]  /*1490*/  ISETP.GE.AND P0, PT, R30, RZ, PT ;  /* 0x000000ff1e00720c */ /* 0x000fe20003f06270 */
[----:B------:R-:W-:Y:S01]  /*14a0*/  @!P3 IMAD.IADD R18, R18, 0x1, -R29 ;  /* 0x000000011212b824 */ /* 0x000fe200078e0a1d */
[----:B------:R-:W-:Y:S01]  /*14b0*/  R2UR UR6, R31 ;  /* 0x000000001f0672ca */ /* 0x000fe200000e0000 */
[----:B------:R-:W-:Y:S01]  /*14c0*/  IMAD R28, R28, 0x20, R7 ;  /* 0x000000201c1c7824 */ /* 0x000fe200078e0207 */
[----:B------:R-:W0:Y:S01]  /*14d0*/  LDC.64 R30, c[0x0][0x218] ;  /* 0x00008600ff1e7b82 */ /* 0x000e220000000a00 */
[----:B------:R-:W-:Y:S01]  /*14e0*/  ISETP.GE.AND P3, PT, R25, RZ, PT ;  /* 0x000000ff1900720c */ /* 0x000fe20003f66270 */
[----:B------:R-:W-:Y:S01]  /*14f0*/  @!P6 IMAD.IADD R21, R21, 0x1, -R29 ;  /* 0x000000011515e824 */ /* 0x000fe200078e0a1d */
[----:B------:R-:W-:Y:S01]  /*1500*/  ISETP.GE.AND P6, PT, R33, RZ, PT ;  /* 0x000000ff2100720c */ /* 0x000fe20003fc6270 */
[----:B------:R-:W-:Y:S01]  /*1510*/  @!P1 IMAD.MOV R18, RZ, RZ, -R18 ;  /* 0x000000ffff129224 */ /* 0x000fe200078e0a12 */
[----:B------:R-:W-:Y:S01]  /*1520*/  R2UR UR7, R22 ;  /* 0x00000000160772ca */ /* 0x000fe200000e0000 */
[C---:B------:R-:W-:Y:S01]  /*1530*/  IMAD R94, R27.reuse, 0x2, R96 ;  /* 0x000000021b5e7824 */ /* 0x040fe200078e0260 */
[----:B------:R-:W-:Y:S01]  /*1540*/  LOP3.LUT R4, RZ, R23, RZ, 0x33, !PT ;  /* 0x00000017ff047212 */ /* 0x000fe200078e33ff */
[----:B------:R-:W1:Y:S01]  /*1550*/  LDC R25, c[0x0][0x234] ;  /* 0x00008d00ff197b82 */ /* 0x000e620000000800 */
[----:B------:R-:W-:Y:S01]  /*1560*/  LOP3.LUT R107, R2, R7, RZ, 0x3c, !PT ;  /* 0x00000007026b7212 */ /* 0x000fe200078e3cff */
[----:B------:R-:W-:Y:S01]  /*1570*/  @!P0 IMAD.MOV R20, RZ, RZ, -R20 ;  /* 0x000000ffff148224 */ /* 0x000fe200078e0a14 */
[----:B------:R-:W-:Y:S01]  /*1580*/  LOP3.LUT R2, R32, 0x80, RZ, 0xfc, !PT ;  /* 0x0000008020027812 */ /* 0x000fe200078efcff */
[C---:B------:R-:W-:Y:S01]  /*1590*/  IMAD R92, R27.reuse, 0x2, R94 ;  /* 0x000000021b5c7824 */ /* 0x040fe200078e025e */
[C---:B------:R-:W-:Y:S01]  /*15a0*/  SEL R3, R4.reuse, R3, !P5 ;  /* 0x0000000304037207 */ /* 0x040fe20006800000 */
[----:B------:R-:W-:Y:S01]  /*15b0*/  @!P3 IMAD.MOV R19, RZ, RZ, -R19 ;  /* 0x000000ffff13b224 */ /* 0x000fe200078e0a13 */
[----:B------:R-:W-:Y:S01]  /*15c0*/  SEL R9, R4, R9, !P5 ;  /* 0x0000000904097207 */ /* 0x000fe20006800000 */
[----:B------:R-:W2:Y:S01]  /*15d0*/  LDC R29, c[0x0][0x240] ;  /* 0x00009000ff1d7b82 */ /* 0x000ea20000000800 */
[----:B------:R-:W-:Y:S01]  /*15e0*/  IMAD R2, R2, R110, RZ ;  /* 0x0000006e02027224 */ /* 0x000fe200078e02ff */
[C---:B------:R-:W-:Y:S01]  /*15f0*/  SEL R11, R4.reuse, R11, !P5 ;  /* 0x0000000b040b7207 */ /* 0x040fe20006800000 */
[----:B------:R-:W-:Y:S01]  /*1600*/  @!P6 IMAD.MOV R21, RZ, RZ, -R21 ;  /* 0x000000ffff15e224 */ /* 0x000fe200078e0a15 */
[C---:B------:R-:W-:Y:S01]  /*1610*/  SEL R6, R4.reuse, R6, !P5 ;  /* 0x0000000604067207 */ /* 0x040fe20006800000 */
[C---:B------:R-:W-:Y:S01]  /*1620*/  IMAD R228, R27.reuse, 0x2, R92 ;  /* 0x000000021be47824 */ /* 0x040fe200078e025c */
[C---:B------:R-:W-:Y:S01]  /*1630*/  SEL R8, R4.reuse, R8, !P5 ;  /* 0x0000000804087207 */ /* 0x040fe20006800000 */
[----:B------:R-:W-:Y:S01]  /*1640*/  UIADD3.64 UR14, UR6, 0x4, URZ ;  /* 0x00000004060e7897 */ /* 0x000fe2000fffe03f */
[----:B------:R-:W3:Y:S01]  /*1650*/  LDC.64 R22, c[0x0][0x210] ;  /* 0x00008400ff167b82 */ /* 0x000ee20000000a00 */
[C---:B------:R-:W-:Y:S01]  /*1660*/  SEL R13, R4.reuse, R13, !P5 ;  /* 0x0000000d040d7207 */ /* 0x040fe20006800000 */
[C---:B------:R-:W-:Y:S01]  /*1670*/  IMAD R90, R27.reuse, 0x2, R228 ;  /* 0x000000021b5a7824 */ /* 0x040fe200078e02e4 */
[C---:B------:R-:W-:Y:S01]  /*1680*/  SEL R10, R4.reuse, R10, !P5 ;  /* 0x0000000a040a7207 */ /* 0x040fe20006800000 */
[----:B------:R-:W-:Y:S01]  /*1690*/  UIADD3.64 UR14, UR6, 0x80, URZ ;  /* 0x00000080060e7897 */ /* 0x000fe2000fffe03f */
[C---:B------:R-:W-:Y:S01]  /*16a0*/  SEL R15, R4.reuse, R15, !P5 ;  /* 0x0000000f040f7207 */ /* 0x040fe20006800000 */
[C---:B------:R-:W-:Y:S01]  /*16b0*/  IMAD R104, R27.reuse, 0x2, R90 ;  /* 0x000000021b687824 */ /* 0x040fe200078e025a */
[----:B------:R-:W-:Y:S01]  /*16c0*/  SEL R12, R4, R12, !P5 ;  /* 0x0000000c040c7207 */ /* 0x000fe20006800000 */
[----:B-1----:R-:W-:Y:S01]  /*16d0*/  IMAD R0, R0, R25, RZ ;  /* 0x0000001900007224 */ /* 0x002fe200078e02ff */
[C---:B------:R-:W-:Y:S01]  /*16e0*/  SEL R14, R4.reuse, R14, !P5 ;  /* 0x0000000e040e7207 */ /* 0x040fe20006800000 */
[C---:B------:R-:W-:Y:S01]  /*16f0*/  IMAD R98, R27.reuse, 0x2, R104 ;  /* 0x000000021b627824 */ /* 0x040fe200078e0268 */
[C---:B------:R-:W-:Y:S01]  /*1700*/  SEL R16, R4.reuse, R16, !P5 ;  /* 0x0000001004107207 */ /* 0x040fe20006800000 */
[----:B------:R-:W-:Y:S01]  /*1710*/  UIADD3.64 UR18, UR6, 0x82, URZ ;  /* 0x0000008206127897 */ /* 0x000fe2000fffe03f */
[C---:B------:R-:W-:Y:S01]  /*1720*/  SEL R7, R4.reuse, R17, !P5 ;  /* 0x0000001104077207 */ /* 0x040fe20006800000 */
[----:B------:R-:W-:Y:S01]  /*1730*/  IMAD R106, R27, 0x2, R98 ;  /* 0x000000021b6a7824 */ /* 0x000fe200078e0262 */
[C---:B------:R-:W-:Y:S01]  /*1740*/  SEL R18, R4.reuse, R18, !P5 ;  /* 0x0000001204127207 */ /* 0x040fe20006800000 */
[----:B--2---:R-:W-:Y:S01]  /*1750*/  IMAD R17, R3, R29, RZ ;  /* 0x0000001d03117224 */ /* 0x004fe200078e02ff */
[C---:B------:R-:W-:Y:S01]  /*1760*/  SEL R19, R4.reuse, R19, !P5 ;  /* 0x0000001304137207 */ /* 0x040fe20006800000 */
[-C--:B------:R-:W-:Y:S01]  /*1770*/  IMAD R9, R9, R29.reuse, RZ ;  /* 0x0000001d09097224 */ /* 0x080fe200078e02ff */
[----:B------:R-:W-:Y:S01]  /*1780*/  SEL R20, R4, R20, !P5 ;  /* 0x0000001404147207 */ /* 0x000fe20006800000 */
[-C--:B------:R-:W-:Y:S01]  /*1790*/  IMAD R11, R11, R29.reuse, RZ ;  /* 0x0000001d0b0b7224 */ /* 0x080fe200078e02ff */
[-C--:B0-----:R-:W-:Y:S01]  /*17a0*/  LEA R80, P1, R2, R30.reuse, 0x1 ;  /* 0x0000001e02507211 */ /* 0x081fe200078208ff */
[----:B------:R-:W-:Y:S01]  /*17b0*/  IMAD R37, R6, R29, RZ ;  /* 0x0000001d06257224 */ /* 0x000fe200078e02ff */
[----:B------:R-:W-:Y:S01]  /*17c0*/  SEL R4, R4, R21, !P5 ;  /* 0x0000001504047207 */ /* 0x000fe20006800000 */
[-C--:B------:R-:W-:Y:S01]  /*17d0*/  IMAD R41, R8, R29.reuse, RZ ;  /* 0x0000001d08297224 */ /* 0x080fe200078e02ff */
[----:B------:R-:W-:Y:S01]  /*17e0*/  LEA R30, P2, R5, R30, 0x1 ;  /* 0x0000001e051e7211 */ /* 0x000fe200078408ff */
[----:B------:R-:W-:Y:S01]  /*17f0*/  IMAD R13, R13, R29, RZ ;  /* 0x0000001d0d0d7224 */ /* 0x000fe200078e02ff */
[----:B------:R-:W-:Y:S01]  /*1800*/  LEA.HI.X.SX32 R81, R2, R31, 0x1, P1 ;  /* 0x0000001f02517211 */ /* 0x000fe200008f0eff */
[----:B------:R-:W-:Y:S01]  /*1810*/  IMAD R49, R10, R29, RZ ;  /* 0x0000001d0a317224 */ /* 0x000fe200078e02ff */
[----:B------:R-:W-:Y:S01]  /*1820*/  LEA.HI.X.SX32 R31, R5, R31, 0x1, P2 ;  /* 0x0000001f051f7211 */ /* 0x000fe200010f0eff */
[-C--:B------:R-:W-:Y:S01]  /*1830*/  IMAD R53, R15, R29.reuse, RZ ;  /* 0x0000001d0f357224 */ /* 0x080fe200078e02ff */
[----:B---3--:R-:W-:Y:S01]  /*1840*/  LEA R25, P0, R0, R22, 0x1 ;  /* 0x0000001600197211 */ /* 0x008fe200078008ff */
[-C--:B------:R-:W-:Y:S01]  /*1850*/  IMAD R57, R12, R29.reuse, RZ ;  /* 0x0000001d0c397224 */ /* 0x080fe200078e02ff */
[----:B------:R-:W-:Y:S01]  /*1860*/  R2UR UR4, R24 ;  /* 0x00000000180472ca */ /* 0x000fe200000e0000 */
[----:B------:R-:W-:Y:S01]  /*1870*/  IMAD R61, R14, R29, RZ ;  /* 0x0000001d0e3d7224 */ /* 0x000fe200078e02ff */
[----:B------:R-:W-:Y:S01]  /*1880*/  LEA.HI.X.SX32 R24, R0, R23, 0x1, P0 ;  /* 0x0000001700187211 */ /* 0x000fe200000f0eff */
[----:B------:R-:W-:Y:S01]  /*1890*/  IMAD R65, R16, R29, RZ ;  /* 0x0000001d10417224 */ /* 0x000fe200078e02ff */
[----:B------:R-:W-:Y:S01]  /*18a0*/  LEA R85, P3, R124, R25, 0x1 ;  /* 0x000000197c557211 */ /* 0x000fe200078608ff */
[----:B------:R-:W-:Y:S01]  /*18b0*/  IMAD R7, R7, R29, RZ ;  /* 0x0000001d07077224 */ /* 0x000fe200078e02ff */
[----:B------:R-:W-:Y:S01]  /*18c0*/  LEA R86, P4, R122, R25, 0x1 ;  /* 0x000000197a567211 */ /* 0x000fe200078808ff */
[----:B------:R-:W-:Y:S01]  /*18d0*/  IMAD R83, R18, R29, RZ ;  /* 0x0000001d12537224 */ /* 0x000fe200078e02ff */
[----:B------:R-:W-:Y:S01]  /*18e0*/  LEA R87, P5, R120, R25, 0x1 ;  /* 0x0000001978577211 */ /* 0x000fe200078a08ff */
[-C--:B------:R-:W-:Y:S01]  /*18f0*/  IMAD R75, R19, R29.reuse, RZ ;  /* 0x0000001d134b7224 */ /* 0x080fe200078e02ff */
[----:B------:R-:W-:Y:S01]  /*1900*/  UIADD3.64 UR22, UR6, 0x84, URZ ;  /* 0x0000008406167897 */ /* 0x000fe2000fffe03f */
[-C--:B------:R-:W-:Y:S01]  /*1910*/  IMAD R73, R20, R29.reuse, RZ ;  /* 0x0000001d14497224 */ /* 0x080fe200078e02ff */
[----:B------:R-:W-:Y:S01]  /*1920*/  UIADD3.64 UR26, UR6, 0xfe, URZ ;  /* 0x000000fe061a7897 */ /* 0x000fe2000fffe03f */
[----:B------:R-:W-:Y:S01]  /*1930*/  IMAD R5, R4, R29, RZ ;  /* 0x0000001d04057224 */ /* 0x000fe200078e02ff */
[----:B------:R-:W-:Y:S01]  /*1940*/  SHF.R.U32.HI R29, RZ, 0x6, R84 ;  /* 0x00000006ff1d7819 */ /* 0x000fe20000011654 */
[--C-:B------:R-:W-:Y:S01]  /*1950*/  IMAD.WIDE R2, R37, 0x2, R80.reuse ;  /* 0x0000000225027825 */ /* 0x100fe200078e0250 */
[----:B------:R-:W-:Y:S01]  /*1960*/  LEA R84, P2, R126, R25, 0x1 ;  /* 0x000000197e547211 */ /* 0x000fe200078408ff */
[----:B------:R-:W-:Y:S01]  /*1970*/  UIADD3.64 UR10, UR4, 0x100, URZ ;  /* 0x00000100040a7897 */ /* 0x000fe2000fffe03f */
[----:B------:R-:W-:Y:S01]  /*1980*/  SGXT.U32 R29, R29, 0x1 ;  /* 0x000000011d1d781a */ /* 0x000fe20000000000 */
[----:B------:R-:W-:Y:S01]  /*1990*/  IMAD.WIDE R58, R61, 0x2, R80 ;  /* 0x000000023d3a7825 */ /* 0x000fe200078e0250 */
[----:B------:R-:W-:-:S02]  /*19a0*/  UIADD3.64 UR8, UR4, 0x80, URZ ;  /* 0x0000008004087897 */ /* 0x000fc4000fffe03f */
[----:B------:R-:W-:Y:S01]  /*19b0*/  UIADD3.64 UR10, UR6, 0x2, URZ ;  /* 0x00000002060a7897 */ /* 0x000fe2000fffe03f */
[----:B------:R-:W-:Y:S01]  /*19c0*/  IMAD.WIDE R36, R37, 0x2, R30 ;  /* 0x0000000225247825 */ /* 0x000fe200078e021e */
[----:B------:R-:W-:Y:S02]  /*19d0*/  UIADD3.64 UR8, UR4, 0x180, URZ ;  /* 0x0000018004087897 */ /* 0x000fe4000fffe03f */
[----:B------:R-:W-:Y:S01]  /*19e0*/  UIADD3.64 UR12, UR4, 0x200, URZ ;  /* 0x00000200040c7897 */ /* 0x000fe2000fffe03f */
[--C-:B------:R-:W-:Y:S01]  /*19f0*/  IMAD.WIDE R14, R17, 0x2, R80.reuse ;  /* 0x00000002110e7825 */ /* 0x100fe200078e0250 */
[----:B------:R-:W-:Y:S02]  /*1a00*/  UIADD3.64 UR16, UR4, 0x280, URZ ;  /* 0x0000028004107897 */ /* 0x000fe4000fffe03f */
[----:B------:R-:W-:Y:S01]  /*1a10*/  UIADD3.64 UR20, UR4, 0x300, URZ ;  /* 0x0000030004147897 */ /* 0x000fe2000fffe03f */
[----:B------:R-:W-:Y:S01]  /*1a20*/  IMAD.WIDE R38, R41, 0x2, R80 ;  /* 0x0000000229267825 */ /* 0x000fe200078e0250 */
[----:B------:R-:W-:-:S02]  /*1a30*/  UIADD3.64 UR24, UR4, 0x380, URZ ;  /* 0x0000038004187897 */ /* 0x000fc4000fffe03f */
[----:B------:R-:W-:Y:S01]  /*1a40*/  UIADD3.64 UR28, UR4, 0x400, URZ ;  /* 0x00000400041c7897 */ /* 0x000fe2000fffe03f */
[--C-:B------:R-:W-:Y:S01]  /*1a50*/  IMAD.WIDE R42, R13, 0x2, R80.reuse ;  /* 0x000000020d2a7825 */ /* 0x100fe200078e0250 */
        /* <DEDUP_REMOVED lines=20> */
[----:B------:R-:W-:-:S04]  /*1ba0*/  IMAD.WIDE R78, R73, 0x2, R80 ;  /* 0x00000002494e7825 */ /* 0x000fc800078e0250 */
        /* <DEDUP_REMOVED lines=17> */
[----:B------:R-:W-:Y:S02]  /*1cc0*/  IMAD R29, R29, R112, RZ ;  /* 0x000000701d1d7224 */ /* 0x000fe400078e02ff */
[----:B------:R-:W-:-:S04]  /*1cd0*/  IMAD.WIDE R80, R5, 0x2, R80 ;  /* 0x0000000205507825 */ /* 0x000fc800078e0250 */
[----:B------:R-:W-:-:S04]  /*1ce0*/  IMAD.WIDE R30, R5, 0x2, R30 ;  /* 0x00000002051e7825 */ /* 0x000fc800078e021e */
[----:B------:R-:W-:Y:S02]  /*1cf0*/  IMAD.MOV.U32 R5, RZ, RZ, R37 ;  /* 0x000000ffff057224 */ /* 0x000fe400078e0025 */
[----:B------:R-:W-:Y:S02]  /*1d00*/  IMAD.MOV.U32 R11, RZ, RZ, R43 ;  /* 0x000000ffff0b7224 */ /* 0x000fe400078e002b */
[----:B------:R-:W-:Y:S02]  /*1d10*/  IMAD.MOV.U32 R37, RZ, RZ, R61 ;  /* 0x000000ffff257224 */ /* 0x000fe400078e003d */
[----:B------:R-:W-:Y:S01]  /*1d20*/  IMAD.MOV.U32 R61, RZ, RZ, R62 ;  /* 0x000000ffff3d7224 */ /* 0x000fe200078e003e */
[-C--:B------:R-:W-:Y:S01]  /*1d30*/  LEA R62, P6, R29, R25.reuse, 0x1 ;  /* 0x000000191d3e7211 */ /* 0x080fe200078c08ff */
[----:B------:R-:W-:Y:S02]  /*1d40*/  IMAD.MOV.U32 R43, RZ, RZ, R67 ;  /* 0x000000ffff2b7224 */ /* 0x000fe400078e0043 */
[----:B------:R-:W-:Y:S01]  /*1d50*/  IMAD.MOV.U32 R67, RZ, RZ, R68 ;  /* 0x000000ffff437224 */ /* 0x000fe200078e0044 */
[-C--:B------:R-:W-:Y:S01]  /*1d60*/  LEA.HI.X.SX32 R68, R124, R24.reuse, 0x1, P3 ;  /* 0x000000187c447211 */ /* 0x080fe200018f0eff */
[----:B------:R-:W-:Y:S01]  /*1d70*/  IMAD.MOV.U32 R10, RZ, RZ, R21 ;  /* 0x000000ffff0a7224 */ /* 0x000fe200078e0015 */
[CC--:B------:R-:W-:Y:S01]  /*1d80*/  LEA R193, P3, R100.reuse, R25.reuse, 0x1 ;  /* 0x0000001964c17211 */ /* 0x0c0fe200078608ff */
[----:B------:R-:W-:Y:S01]  /*1d90*/  IMAD.MOV.U32 R13, RZ, RZ, R45 ;  /* 0x000000ffff0d7224 */ /* 0x000fe200078e002d */
[----:B------:R0:W-:Y:S01]  /*1da0*/  STL [R1+0x370], R62 ;  /* 0x0003703e01007387 */ /* 0x0001e20000100800 */
[----:B------:R-:W-:Y:S01]  /*1db0*/  IMAD.MOV.U32 R21, RZ, RZ, R53 ;  /* 0x000000ffff157224 */ /* 0x000fe200078e0035 */
[----:B------:R-:W-:Y:S01]  /*1dc0*/  LEA.HI.X.SX32 R185, R100, R24, 0x1, P3 ;  /* 0x0000001864b97211 */ /* 0x000fe200018f0eff */
[----:B------:R-:W-:Y:S01]  /*1dd0*/  IMAD.MOV.U32 R53, RZ, RZ, R54 ;  /* 0x000000ffff357224 */ /* 0x000fe200078e0036 */
[----:B------:R-:W-:Y:S01]  /*1de0*/  LEA R91, P3, R98, R25, 0x1 ;  /* 0x00000019625b7211 */ /* 0x000fe200078608ff */
[----:B------:R-:W-:-:S02]  /*1df0*/  IMAD.MOV.U32 R45, RZ, RZ, R69 ;  /* 0x000000ffff2d7224 */ /* 0x000fc400078e0045 */
[----:B------:R-:W-:Y:S01]  /*1e00*/  IMAD.MOV.U32 R69, RZ, RZ, R70 ;  /* 0x000000ffff457224 */ /* 0x000fe200078e0046 */
[-C--:B------:R-:W-:Y:S01]  /*1e10*/  LEA.HI.X.SX32 R70, R122, R24.reuse, 0x1, P4 ;  /* 0x000000187a467211 */ /* 0x080fe200020f0eff */
[----:B------:R-:W-:Y:S01]  /*1e20*/  IMAD.MOV.U32 R54, RZ, RZ, R79 ;  /* 0x000000ffff367224 */ /* 0x000fe200078e004f */
[-C--:B0-----:R-:W-:Y:S01]  /*1e30*/  LEA.HI.X.SX32 R62, R29, R24.reuse, 0x1, P6 ;  /* 0x000000181d3e7211 */ /* 0x081fe200030f0eff */
[----:B------:R-:W-:Y:S01]  /*1e40*/  IMAD.MOV.U32 R79, RZ, RZ, R72 ;  /* 0x000000ffff4f7224 */ /* 0x000fe200078e0048 */
[-C--:B------:R-:W-:Y:S01]  /*1e50*/  LEA R207, P4, R96, R25.reuse, 0x1 ;  /* 0x0000001960cf7211 */ /* 0x080fe200078808ff */
[C---:B------:R-:W-:Y:S01]  /*1e60*/  IMAD R132, R27.reuse, 0x2, R106 ;  /* 0x000000021b847824 */ /* 0x040fe200078e026a */
[-C--:B------:R-:W-:Y:S01]  /*1e70*/  LEA.HI.X.SX32 R72, R120, R24.reuse, 0x1, P5 ;  /* 0x0000001878487211 */ /* 0x080fe200028f0eff */
[----:B------:R-:W-:Y:S01]  /*1e80*/  IMAD.MOV.U32 R6, RZ, RZ, R17 ;  /* 0x000000ffff067224 */ /* 0x000fe200078e0011 */
[-C--:B------:R-:W-:Y:S01]  /*1e90*/  LEA R215, P5, R94, R25.reuse, 0x1 ;  /* 0x000000195ed77211 */ /* 0x080fe200078a08ff */
[----:B------:R-:W-:Y:S01]  /*1ea0*/  IMAD.MOV.U32 R12, RZ, RZ, R23 ;  /* 0x000000ffff0c7224 */ /* 0x000fe200078e0017 */
[-C--:B------:R-:W-:Y:S01]  /*1eb0*/  LEA R88, P6, R118, R25.reuse, 0x1 ;  /* 0x0000001976587211 */ /* 0x080fe200078c08ff */
[----:B------:R-:W-:Y:S01]  /*1ec0*/  IMAD.MOV.U32 R17, RZ, RZ, R49 ;  /* 0x000000ffff117224 */ /* 0x000fe200078e0031 */
[----:B------:R-:W-:Y:S01]  /*1ed0*/  STL [R1+0x36c], R62 ;  /* 0x00036c3e01007387 */ /* 0x000fe20000100800 */
[----:B------:R-:W-:Y:S01]  /*1ee0*/  IMAD.MOV.U32 R23, RZ, RZ, R55 ;  /* 0x000000ffff177224 */ /* 0x000fe200078e0037 */
[-C--:B------:R-:W-:Y:S01]  /*1ef0*/  LEA.HI.X.SX32 R201, R96, R24.reuse, 0x1, P4 ;  /* 0x0000001860c97211 */ /* 0x080fe200020f0eff */
[----:B------:R-:W-:Y:S01]  /*1f00*/  IMAD.MOV.U32 R49, RZ, RZ, R83 ;  /* 0x000000ffff317224 */ /* 0x000fe200078e0053 */
[-C--:B------:R-:W-:Y:S01]  /*1f10*/  LEA R83, P1, R128, R25.reuse, 0x1 ;  /* 0x0000001980537211 */ /* 0x080fe200078208ff */
[----:B------:R-:W-:Y:S01]  /*1f20*/  IMAD.MOV.U32 R4, RZ, RZ, R15 ;  /* 0x000000ffff047224 */ /* 0x000fe200078e000f */
[----:B------:R0:W-:Y:S01]  /*1f30*/  STL [R1], R91 ;  /* 0x0000005b01007387 */ /* 0x0001e20000100800 */
[----:B------:R-:W-:Y:S01]  /*1f40*/  IMAD.MOV.U32 R55, RZ, RZ, R56 ;  /* 0x000000ffff377224 */ /* 0x000fe200078e0038 */
[-C--:B------:R-:W-:Y:S01]  /*1f50*/  LEA R93, P4, R106, R25.reuse, 0x1 ;  /* 0x000000196a5d7211 */ /* 0x080fe200078808ff */
[----:B------:R-:W-:Y:S01]  /*1f60*/  IMAD.MOV.U32 R7, RZ, RZ, R39 ;  /* 0x000000ffff077224 */ /* 0x000fe200078e0027 */
[-C--:B------:R-:W-:Y:S01]  /*1f70*/  LEA.HI.X.SX32 R211, R94, R24.reuse, 0x1, P5 ;  /* 0x000000185ed37211 */ /* 0x080fe200028f0eff */
[----:B------:R-:W-:Y:S01]  /*1f80*/  IMAD.MOV.U32 R15, RZ, RZ, R47 ;  /* 0x000000ffff0f7224 */ /* 0x000fe200078e002f */
[-C--:B------:R-:W-:Y:S01]  /*1f90*/  LEA.HI.X.SX32 R251, R98, R24.reuse, 0x1, P3 ;  /* 0x0000001862fb7211 */ /* 0x080fe200018f0eff */
[----:B------:R-:W-:Y:S01]  /*1fa0*/  IMAD.MOV.U32 R56, RZ, RZ, R73 ;  /* 0x000000ffff387224 */ /* 0x000fe200078e0049 */
[-C--:B------:R-:W-:Y:S01]  /*1fb0*/  LEA.HI.X.SX32 R73, R118, R24.reuse, 0x1, P6 ;  /* 0x0000001876497211 */ /* 0x080fe200030f0eff */
[----:B------:R-:W-:Y:S01]  /*1fc0*/  IMAD.MOV.U32 R39, RZ, RZ, R63 ;  /* 0x000000ffff277224 */ /* 0x000fe200078e003f */
[-C--:B0-----:R-:W-:Y:S01]  /*1fd0*/  LEA R91, P5, R132, R25.reuse, 0x1 ;  /* 0x00000019845b7211 */ /* 0x081fe200078a08ff */
[----:B------:R-:W-:Y:S01]  /*1fe0*/  IMAD.MOV.U32 R47, RZ, RZ, R71 ;  /* 0x000000ffff2f7224 */ /* 0x000fe200078e0047 */
[-C--:B------:R-:W-:Y:S01]  /*1ff0*/  LEA R223, P6, R92, R25.reuse, 0x1 ;  /* 0x000000195cdf7211 */ /* 0x080fe200078c08ff */
[C---:B------:R-:W-:Y:S01]  /*2000*/  IMAD R136, R27.reuse, 0x2, R132 ;  /* 0x000000021b887824 */ /* 0x040fe200078e0284 */
[----:B------:R-:W-:Y:S01]  /*2010*/  STL [R1+0x8], R93 ;  /* 0x0000085d01007387 */ /* 0x000fe20000100800 */
[----:B------:R-:W-:Y:S01]  /*2020*/  IMAD.MOV.U32 R63, RZ, RZ, R64 ;  /* 0x000000ffff3f7224 */ /* 0x000fe200078e0040 */
[-C--:B------:R-:W-:Y:S01]  /*2030*/  LEA.HI.X.SX32 R64, R128, R24.reuse, 0x1, P1 ;  /* 0x0000001880407211 */ /* 0x080fe200008f0eff */
[----:B------:R-:W-:Y:S01]  /*2040*/  IMAD.MOV.U32 R71, RZ, RZ, R82 ;  /* 0x000000ffff477224 */ /* 0x000fe200078e0052 */
[-C--:B------:R-:W-:Y:S01]  /*2050*/  LEA R82, P0, R130, R25.reuse, 0x1 ;  /* 0x0000001982527211 */ /* 0x080fe200078008ff */
[----:B------:R-:W-:Y:S01]  /*2060*/  IMAD.MOV.U32 R34, RZ, RZ, R2 ;  /* 0x000000ffff227224 */ /* 0x000fe200078e0002 */
[-C--:B------:R-:W-:Y:S01]  /*2070*/  LEA R161, P1, R114, R25.reuse, 0x1 ;  /* 0x0000001972a17211 */ /* 0x080fe200078208ff */
[----:B------:R-:W-:Y:S01]  /*2080*/  IMAD.MOV.U32 R9, RZ, RZ, R41 ;  /* 0x000000ffff097224 */ /* 0x000fe200078e0029 */
[-C--:B------:R-:W-:Y:S01]  /*2090*/  LEA.HI.X.SX32 R219, R92, R24.reuse, 0x1, P6 ;  /* 0x000000185cdb7211 */ /* 0x080fe200030f0eff */
[----:B------:R0:W-:Y:S01]  /*20a0*/  STL [R1+0x10], R91 ;  /* 0x0000105b01007387 */ /* 0x0001e20000100800 */
[C---:B------:R-:W-:Y:S01]  /*20b0*/  IMAD R156, R27.reuse, 0x2, R136 ;  /* 0x000000021b9c7824 */ /* 0x040fe200078e0288 */
[-C--:B------:R-:W-:Y:S01]  /*20c0*/  LEA.HI.X.SX32 R62, R130, R24.reuse, 0x1, P0 ;  /* 0x00000018823e7211 */ /* 0x080fe200000f0eff */
[----:B------:R-:W-:Y:S01]  /*20d0*/  IMAD.MOV.U32 R41, RZ, RZ, R65 ;  /* 0x000000ffff297224 */ /* 0x000fe200078e0041 */
[-C--:B------:R-:W-:Y:S01]  /*20e0*/  LEA R89, P0, R116, R25.reuse, 0x1 ;  /* 0x0000001974597211 */ /* 0x080fe200078008ff */
[----:B------:R-:W-:Y:S01]  /*20f0*/  IMAD.MOV.U32 R2, RZ, RZ, R75 ;  /* 0x000000ffff027224 */ /* 0x000fe200078e004b */
[-C--:B------:R-:W-:Y:S01]  /*2100*/  LEA.HI.X.SX32 R75, R114, R24.reuse, 0x1, P1 ;  /* 0x00000018724b7211 */ /* 0x080fe200008f0eff */
[----:B------:R-:W-:Y:S01]  /*2110*/  IMAD.MOV.U32 R8, RZ, RZ, R19 ;  /* 0x000000ffff087224 */ /* 0x000fe200078e0013 */
[-C--:B------:R-:W-:Y:S01]  /*2120*/  LEA R239, P1, R90, R25.reuse, 0x1 ;  /* 0x000000195aef7211 */ /* 0x080fe200078208ff */
[----:B------:R-:W-:Y:S01]  /*2130*/  IMAD.MOV.U32 R65, RZ, RZ, R66 ;  /* 0x000000ffff417224 */ /* 0x000fe200078e0042 */
[-C--:B0-----:R-:W-:Y:S01]  /*2140*/  LEA R91, P6, R136, R25.reuse, 0x1 ;  /* 0x00000019885b7211 */ /* 0x081fe200078c08ff */
[----:B------:R-:W-:Y:S01]  /*2150*/  IMAD.MOV.U32 R19, RZ, RZ, R51 ;  /* 0x000000ffff137224 */ /* 0x000fe200078e0033 */
[-C--:B------:R-:W-:Y:S01]  /*2160*/  LEA.HI.X.SX32 R66, R126, R24.reuse, 0x1, P2 ;  /* 0x000000187e427211 */ /* 0x080fe200010f0eff */
[----:B------:R-:W-:Y:S01]  /*2170*/  IMAD.MOV.U32 R51, RZ, RZ, R77 ;  /* 0x000000ffff337224 */ /* 0x000fe200078e004d */
[-C--:B------:R-:W-:Y:S01]  /*2180*/  LEA R177, P2, R102, R25.reuse, 0x1 ;  /* 0x0000001966b17211 */ /* 0x080fe200078408ff */
[C---:B------:R-:W-:Y:S01]  /*2190*/  IMAD R160, R27.reuse, 0x2, R156 ;  /* 0x000000021ba07824 */ /* 0x040fe200078e029c */
[----:B------:R0:W-:Y:S01]  /*21a0*/  STL [R1+0x18], R91 ;  /* 0x0000185b01007387 */ /* 0x0001e20000100800 */
[----:B------:R-:W-:Y:S01]  /*21b0*/  IMAD.MOV.U32 R77, RZ, RZ, R74 ;  /* 0x000000ffff4d7224 */ /* 0x000fe200078e004a */
[-C--:B------:R-:W-:Y:S01]  /*21c0*/  LEA.HI.X.SX32 R74, R116, R24.reuse, 0x1, P0 ;  /* 0x00000018744a7211 */ /* 0x080fe200000f0eff */
[C---:B------:R-:W-:Y:S01]  /*21d0*/  IMAD R170, R27.reuse, 0x2, R160 ;  /* 0x000000021baa7824 */ /* 0x040fe200078e02a0 */
[-C--:B------:R-:W-:Y:S01]  /*21e0*/  LEA.HI.X.SX32 R93, R106, R24.reuse, 0x1, P4 ;  /* 0x000000186a5d7211 */ /* 0x080fe200020f0eff */
[----:B------:R-:W-:Y:S01]  /*21f0*/  IMAD.MOV.U32 R0, RZ, RZ, R33 ;  /* 0x000000ffff007224 */ /* 0x000fe200078e0021 */
[-C--:B------:R-:W-:Y:S01]  /*2200*/  LEA R231, P0, R228, R25.reuse, 0x1 ;  /* 0x00000019e4e77211 */ /* 0x080fe200078008ff */
[C---:B------:R-:W-:Y:S01]  /*2210*/  IMAD R154, R27.reuse, 0x2, R170 ;  /* 0x000000021b9a7824 */ /* 0x040fe200078e02aa */
[-C--:B------:R-:W-:Y:S01]  /*2220*/  LEA.HI.X.SX32 R235, R90, R24.reuse, 0x1, P1 ;  /* 0x000000185aeb7211 */ /* 0x080fe200008f0eff */
[----:B------:R1:W-:Y:S01]  /*2230*/  STL [R1+0x4], R93 ;  /* 0x0000045d01007387 */ /* 0x0003e20000100800 */
[-C--:B0-----:R-:W-:Y:S01]  /*2240*/  LEA.HI.X.SX32 R91, R132, R24.reuse, 0x1, P5 ;  /* 0x00000018845b7211 */ /* 0x081fe200028f0eff */
[C---:B------:R-:W-:Y:S01]  /*2250*/  IMAD R166, R27.reuse, 0x2, R154 ;  /* 0x000000021ba67824 */ /* 0x040fe200078e029a */
[-C--:B------:R-:W-:Y:S01]  /*2260*/  LEA.HI.X.SX32 R169, R102, R24.reuse, 0x1, P2 ;  /* 0x0000001866a97211 */ /* 0x080fe200010f0eff */
[----:B------:R-:W-:Y:S01]  /*2270*/  IMAD.MOV.U32 R33, RZ, RZ, R57 ;  /* 0x000000ffff217224 */ /* 0x000fe200078e0039 */
[-C--:B------:R-:W-:Y:S01]  /*2280*/  LEA.HI.X.SX32 R90, R136, R24.reuse, 0x1, P6 ;  /* 0x00000018885a7211 */ /* 0x080fe200030f0eff */
[----:B------:R0:W-:Y:S01]  /*2290*/  STL [R1+0xc], R91 ;  /* 0x00000c5b01007387 */ /* 0x0001e20000100800 */
[-C--:B------:R-:W-:Y:S01]  /*22a0*/  LEA R247, P2, R104, R25.reuse, 0x1 ;  /* 0x0000001968f77211 */ /* 0x080fe200078408ff */
[C---:B------:R-:W-:Y:S01]  /*22b0*/  IMAD R172, R27.reuse, 0x2, R166 ;  /* 0x000000021bac7824 */ /* 0x040fe200078e02a6 */
[-C--:B------:R-:W-:Y:S01]  /*22c0*/  LEA.HI.X.SX32 R228, R228, R24.reuse, 0x1, P0 ;  /* 0x00000018e4e47211 */ /* 0x080fe200000f0eff */
[----:B------:R2:W-:Y:S01]  /*22d0*/  STL [R1+0x14], R90 ;  /* 0x0000145a01007387 */ /* 0x0005e20000100800 */
[-C--:B-1----:R-:W-:Y:S01]  /*22e0*/  LEA R93, P0, R156, R25.reuse, 0x1 ;  /* 0x000000199c5d7211 */ /* 0x082fe200078008ff */
[C---:B------:R-:W-:Y:S01]  /*22f0*/  IMAD R162, R27.reuse, 0x2, R172 ;  /* 0x000000021ba27824 */ /* 0x040fe200078e02ac */
[----:B------:R-:W-:Y:S01]  /*2300*/  LEA.HI.X.SX32 R243, R104, R24, 0x1, P2 ;  /* 0x0000001868f37211 */ /* 0x000fe200010f0eff */
[----:B------:R-:W-:Y:S01]  /*2310*/  IMAD.MOV.U32 R57, RZ, RZ, R58 ;  /* 0x000000ffff397224 */ /* 0x000fe200078e003a */
[-C--:B0-----:R-:W-:Y:S01]  /*2320*/  LEA R91, P1, R160, R25.reuse, 0x1 ;  /* 0x00000019a05b7211 */ /* 0x081fe200078208ff */
[----:B------:R0:W-:Y:S01]  /*2330*/  STL [R1+0x20], R93 ;  /* 0x0000205d01007387 */ /* 0x0001e20000100800 */
[----:B------:R-:W-:Y:S01]  /*2340*/  IMAD R168, R27, 0x2, R162 ;  /* 0x000000021ba87824 */ /* 0x000fe200078e02a2 */
[----:B--2---:R-:W-:-:S02]  /*2350*/  LEA R90, P2, R170, R25, 0x1 ;  /* 0x00000019aa5a7211 */ /* 0x004fc400078408ff */
[----:B------:R1:W-:Y:S01]  /*2360*/  STL [R1+0x28], R91 ;  /* 0x0000285b01007387 */ /* 0x0003e20000100800 */
[C---:B------:R-:W-:Y:S02]  /*2370*/  IMAD R174, R27.reuse, 0x2, R168 ;  /* 0x000000021bae7824 */ /* 0x040fe400078e02a8 */
[----:B------:R-:W-:Y:S01]  /*2380*/  IMAD.MOV.U32 R58, RZ, RZ, R81 ;  /* 0x000000ffff3a7224 */ /* 0x000fe200078e0051 */
[----:B------:R2:W-:Y:S01]  /*2390*/  STL [R1+0x30], R90 ;  /* 0x0000305a01007387 */ /* 0x0005e20000100800 */
[C---:B------:R-:W-:Y:S01]  /*23a0*/  IMAD R164, R27.reuse, 0x2, R174 ;  /* 0x000000021ba47824 */ /* 0x040fe200078e02ae */
[-C--:B0-----:R-:W-:Y:S01]  /*23b0*/  LEA.HI.X.SX32 R93, R156, R24.reuse, 0x1, P0 ;  /* 0x000000189c5d7211 */ /* 0x081fe200000f0eff */
[----:B------:R-:W-:Y:S02]  /*23c0*/  IMAD.MOV.U32 R81, RZ, RZ, R30 ;  /* 0x000000ffff517224 */ /* 0x000fe400078e001e */
[C---:B------:R-:W-:Y:S01]  /*23d0*/  IMAD R176, R27.reuse, 0x2, R164 ;  /* 0x000000021bb07824 */ /* 0x040fe200078e02a4 */
[-C--:B-1----:R-:W-:Y:S01]  /*23e0*/  LEA.HI.X.SX32 R91, R170, R24.reuse, 0x1, P2 ;  /* 0x00000018aa5b7211 */ /* 0x082fe200010f0eff */
[----:B------:R0:W-:Y:S01]  /*23f0*/  STL [R1+0x1c], R93 ;  /* 0x00001c5d01007387 */ /* 0x0001e20000100800 */
[----:B------:R-:W-:Y:S01]  /*2400*/  IMAD.MOV.U32 R35, RZ, RZ, R59 ;  /* 0x000000ffff237224 */ /* 0x000fe200078e003b */
[----:B--2---:R-:W-:Y:S01]  /*2410*/  LEA.HI.X.SX32 R90, R160, R24, 0x1, P1 ;  /* 0x00000018a05a7211 */ /* 0x004fe200008f0eff */
[----:B------:R-:W-:-:S02]  /*2420*/  IMAD R178, R27, 0x2, R176 ;  /* 0x000000021bb27824 */ /* 0x000fc400078e02b0 */
[----:B------:R-:W-:Y:S02]  /*2430*/  IMAD.MOV.U32 R59, RZ, RZ, R60 ;  /* 0x000000ffff3b7224 */ /* 0x000fe400078e003c */
[----:B------:R1:W-:Y:S01]  /*2440*/  STL [R1+0x24], R90 ;  /* 0x0000245a01007387 */ /* 0x0003e20000100800 */
[C---:B------:R-:W-:Y:S01]  /*2450*/  IMAD R180, R27.reuse, 0x2, R178 ;  /* 0x000000021bb47824 */ /* 0x040fe200078e02b2 */
[----:B0-----:R-:W-:Y:S01]  /*2460*/  LEA R93, P1, R166, R25, 0x1 ;  /* 0x00000019a65d7211 */ /* 0x001fe200078208ff */
[----:B------:R-:W-:Y:S01]  /*2470*/  IMAD.MOV.U32 R60, RZ, RZ, R31 ;  /* 0x000000ffff3c7224 */ /* 0x000fe200078e001f */
[----:B------:R0:W-:Y:S01]  /*2480*/  STL [R1+0x2c], R91 ;  /* 0x00002c5b01007387 */ /* 0x0001e20000100800 */
[----:B------:R-:W-:-:S04]  /*2490*/  IMAD R182, R27, 0x2, R180 ;  /* 0x000000021bb67824 */ /* 0x000fc800078e02b4 */
[----:B------:R-:W-:Y:S01]  /*24a0*/  IMAD R184, R27, 0x2, R182 ;  /* 0x000000021bb87824 */ /* 0x000fe200078e02b6 */
[----:B-1----:R-:W-:-:S03]  /*24b0*/  LEA R90, P0, R154, R25, 0x1 ;  /* 0x000000199a5a7211 */ /* 0x002fc600078008ff */
[C---:B------:R-:W-:Y:S01]  /*24c0*/  IMAD R186, R27.reuse, 0x2, R184 ;  /* 0x000000021bba7824 */ /* 0x040fe200078e02b8 */
[----:B0-----:R-:W-:Y:S01]  /*24d0*/  LEA R91, P2, R172, R25, 0x1 ;  /* 0x00000019ac5b7211 */ /* 0x001fe200078408ff */
[----:B------:R-:W-:Y:S01]  /*24e0*/  STL [R1+0x38], R90 ;  /* 0x0000385a01007387 */ /* 0x000fe20000100800 */
[----:B------:R-:W-:Y:S01]  /*24f0*/  LEA.HI.X.SX32 R94, R154, R24, 0x1, P0 ;  /* 0x000000189a5e7211 */ /* 0x000fe200000f0eff */
[C---:B------:R-:W-:Y:S02]  /*2500*/  IMAD R188, R27.reuse, 0x2, R186 ;  /* 0x000000021bbc7824 */ /* 0x040fe400078e02ba */
[----:B------:R0:W-:Y:S02]  /*2510*/  STL [R1+0x40], R93 ;  /* 0x0000405d01007387 */ /* 0x0001e40000100800 */
[C---:B------:R-:W-:Y:S02]  /*2520*/  IMAD R190, R27.reuse, 0x2, R188 ;  /* 0x000000021bbe7824 */ /* 0x040fe400078e02bc */
[----:B------:R1:W-:Y:S02]  /*2530*/  STL [R1+0x48], R91 ;  /* 0x0000485b01007387 */ /* 0x0003e40000100800 */
[----:B------:R-:W-:-:S02]  /*2540*/  IMAD R192, R27, 0x2, R190 ;  /* 0x000000021bc07824 */ /* 0x000fc400078e02be */
[----:B------:R2:W-:Y:S01]  /*2550*/  STL [R1+0x34], R94 ;  /* 0x0000345e01007387 */ /* 0x0005e20000100800 */
[-C--:B0-----:R-:W-:Y:S01]  /*2560*/  LEA.HI.X.SX32 R93, R166, R24.reuse, 0x1, P1 ;  /* 0x00000018a65d7211 */ /* 0x081fe200008f0eff */
[----:B------:R-:W-:Y:S01]  /*2570*/  IMAD R194, R27, 0x2, R192 ;  /* 0x000000021bc27824 */ /* 0x000fe200078e02c0 */
[----:B-1----:R-:W-:-:S03]  /*2580*/  LEA.HI.X.SX32 R91, R172, R24, 0x1, P2 ;  /* 0x00000018ac5b7211 */ /* 0x002fc600010f0eff */
[----:B------:R0:W-:Y:S01]  /*2590*/  STL [R1+0x3c], R93 ;  /* 0x00003c5d01007387 */ /* 0x0001e20000100800 */
[C---:B------:R-:W-:Y:S01]  /*25a0*/  IMAD R196, R27.reuse, 0x2, R194 ;  /* 0x000000021bc47824 */ /* 0x040fe200078e02c2 */
[----:B--2---:R-:W-:Y:S02]  /*25b0*/  LEA R94, P0, R162, R25, 0x1 ;  /* 0x00000019a25e7211 */ /* 0x004fe400078008ff */
[----:B------:R1:W-:Y:S01]  /*25c0*/  STL [R1+0x44], R91 ;  /* 0x0000445b01007387 */ /* 0x0003e20000100800 */
[----:B------:R-:W-:-:S03]  /*25d0*/  IMAD R198, R27, 0x2, R196 ;  /* 0x000000021bc67824 */ /* 0x000fc600078e02c4 */
[----:B------:R2:W-:Y:S01]  /*25e0*/  STL [R1+0x50], R94 ;  /* 0x0000505e01007387 */ /* 0x0005e20000100800 */
[----:B------:R-:W-:Y:S01]  /*25f0*/  IMAD R200, R27, 0x2, R198 ;  /* 0x000000021bc87824 */ /* 0x000fe200078e02c6 */
[----:B0-----:R-:W-:-:S03]  /*2600*/  LEA R93, P1, R168, R25, 0x1 ;  /* 0x00000019a85d7211 */ /* 0x001fc600078208ff */
[C---:B------:R-:W-:Y:S01]  /*2610*/  IMAD R202, R27.reuse, 0x2, R200 ;  /* 0x000000021bca7824 */ /* 0x040fe200078e02c8 */
[----:B-1----:R-:W-:Y:S01]  /*2620*/  LEA R91, P2, R174, R25, 0x1 ;  /* 0x00000019ae5b7211 */ /* 0x002fe200078408ff */
[----:B------:R0:W-:Y:S02]  /*2630*/  STL [R1+0x58], R93 ;  /* 0x0000585d01007387 */ /* 0x0001e40000100800 */
[C---:B------:R-:W-:Y:S01]  /*2640*/  IMAD R158, R27.reuse, 0x2, R202 ;  /* 0x000000021b9e7824 */ /* 0x040fe200078e02ca */
[-C--:B--2---:R-:W-:Y:S01]  /*2650*/  LEA.HI.X.SX32 R94, R162, R24.reuse, 0x1, P0 ;  /* 0x00000018a25e7211 */ /* 0x084fe200000f0eff */
[----:B------:R1:W-:Y:S02]  /*2660*/  STL [R1+0x60], R91 ;  /* 0x0000605b01007387 */ /* 0x0003e40000100800 */
[C---:B------:R-:W-:Y:S02]  /*2670*/  IMAD R150, R27.reuse, 0x2, R158 ;  /* 0x000000021b967824 */ /* 0x040fe400078e029e */
        /* <DEDUP_REMOVED lines=32> */
[-C--:B-1----:R-:W-:Y:S01]  /*2880*/  LEA R91, P2, R184, R25.reuse, 0x1 ;  /* 0x00000019b85b7211 */ /* 0x082fe200078408ff */
[----:B------:R0:W-:Y:S02]  /*2890*/  STL [R1+0x88], R93 ;  /* 0x0000885d01007387 */ /* 0x0001e40000100800 */
[C---:B------:R-:W-:Y:S01]  /*28a0*/  IMAD R132, R27.reuse, 0x2, R136 ;  /* 0x000000021b847824 */ /* 0x040fe200078e0288 */
[-C--:B--2---:R-:W-:Y:S01]  /*28b0*/  LEA.HI.X.SX32 R94, R180, R24.reuse, 0x1, P0 ;  /* 0x00000018b45e7211 */ /* 0x084fe200000f0eff */
[----:B------:R1:W-:Y:S01]  /*28c0*/  STL [R1+0x90], R91 ;  /* 0x0000905b01007387 */ /* 0x0003e20000100800 */
[----:B------:R-:W-:Y:S01]  /*28d0*/  LEA R95, P0, R186, R25, 0x1 ;  /* 0x00000019ba5f7211 */ /* 0x000fe200078008ff */
[C---:B------:R-:W-:Y:S02]  /*28e0*/  IMAD R128, R27.reuse, 0x2, R132 ;  /* 0x000000021b807824 */ /* 0x040fe400078e0284 */
[----:B------:R-:W-:Y:S01]  /*28f0*/  STL [R1+0x7c], R94 ;  /* 0x00007c5e01007387 */ /* 0x000fe20000100800 */
[-C--:B0-----:R-:W-:Y:S01]  /*2900*/  LEA.HI.X.SX32 R93, R182, R24.reuse, 0x1, P1 ;  /* 0x00000018b65d7211 */ /* 0x081fe200008f0eff */
[----:B------:R-:W-:Y:S01]  /*2910*/  IMAD R90, R27, 0x2, R128 ;  /* 0x000000021b5a7824 */ /* 0x000fe200078e0280 */
[----:B-1----:R-:W-:-:S03]  /*2920*/  LEA.HI.X.SX32 R91, R184, R24, 0x1, P2 ;  /* 0x00000018b85b7211 */ /* 0x002fc600010f0eff */
[----:B------:R0:W-:Y:S01]  /*2930*/  STL [R1+0x84], R93 ;  /* 0x0000845d01007387 */ /* 0x0001e20000100800 */
[----:B------:R-:W-:-:S03]  /*2940*/  IMAD R130, R27, 0x2, R90 ;  /* 0x000000021b827824 */ /* 0x000fc600078e025a */
        /* <DEDUP_REMOVED lines=43> */
[----:B------:R-:W-:Y:S01]  /*2c00*/  IMAD R103, R27, 0x2, R104 ;  /* 0x000000021b677824 */ /* 0x000fe200078e0268 */
[----:B-1----:R-:W-:Y:S01]  /*2c10*/  LEA R91, P2, R202, R25, 0x1 ;  /* 0x00000019ca5b7211 */ /* 0x002fe200078408ff */
[----:B------:R0:W-:Y:S01]  /*2c20*/  STL [R1+0xd0], R93 ;  /* 0x0000d05d01007387 */ /* 0x0001e20000100800 */
[----:B--2---:R-:W-:-:S03]  /*2c30*/  LEA.HI.X.SX32 R95, R198, R24, 0x1, P0 ;  /* 0x00000018c65f7211 */ /* 0x004fc600000f0eff */
[----:B------:R1:W-:Y:S04]  /*2c40*/  STL [R1+0xd8], R91 ;  /* 0x0000d85b01007387 */ /* 0x0003e80000100800 */
[----:B------:R2:W-:Y:S01]  /*2c50*/  STL [R1+0xc4], R95 ;  /* 0x0000c45f01007387 */ /* 0x0005e20000100800 */
[-C--:B0-----:R-:W-:Y:S02]  /*2c60*/  LEA.HI.X.SX32 R93, R200, R24.reuse, 0x1, P1 ;  /* 0x00000018c85d7211 */ /* 0x081fe400008f0eff */
[----:B-1----:R-:W-:-:S03]  /*2c70*/  LEA.HI.X.SX32 R91, R202, R24, 0x1, P2 ;  /* 0x00000018ca5b7211 */ /* 0x002fc600010f0eff */
[----:B------:R0:W-:Y:S01]  /*2c80*/  STL [R1+0xcc], R93 ;  /* 0x0000cc5d01007387 */ /* 0x0001e20000100800 */
[----:B--2---:R-:W-:-:S03]  /*2c90*/  LEA R95, P0, R158, R25, 0x1 ;  /* 0x000000199e5f7211 */ /* 0x004fc600078008ff */
[----:B------:R1:W-:Y:S04]  /*2ca0*/  STL [R1+0xd4], R91 ;  /* 0x0000d45b01007387 */ /* 0x0003e80000100800 */
[----:B------:R2:W-:Y:S01]  /*2cb0*/  STL [R1+0xe0], R95 ;  /* 0x0000e05f01007387 */ /* 0x0005e20000100800 */
[-C--:B0-----:R-:W-:Y:S02]  /*2cc0*/  LEA R93, P1, R150, R25.reuse, 0x1 ;  /* 0x00000019965d7211 */ /* 0x081fe400078208ff */
[----:B-1----:R-:W-:-:S03]  /*2cd0*/  LEA R91, P2, R152, R25, 0x1 ;  /* 0x00000019985b7211 */ /* 0x002fc600078408ff */
        /* <DEDUP_REMOVED lines=37> */
[-C--:B0-----:R-:W-:Y:S02]  /*2f30*/  LEA R93, P1, R134, R25.reuse, 0x1 ;  /* 0x00000019865d7211 */ /* 0x081fe400078208ff */
[----:B-1----:R-:W-:-:S03]  /*2f40*/  LEA R91, P2, R138, R25, 0x1 ;  /* 0x000000198a5b7211 */ /* 0x002fc600078408ff */
[----:B------:R0:W-:Y:S01]  /*2f50*/  STL [R1+0x130], R93 ;  /* 0x0001305d01007387 */ /* 0x0001e20000100800 */
[----:B--2---:R-:W-:-:S03]  /*2f60*/  LEA.HI.X.SX32 R95, R96, R24, 0x1, P0 ;  /* 0x00000018605f7211 */ /* 0x004fc600000f0eff */
[----:B------:R1:W-:Y:S01]  /*2f70*/  STL [R1+0x138], R91 ;  /* 0x0001385b01007387 */ /* 0x0003e20000100800 */
[----:B------:R-:W-:-:S03]  /*2f80*/  IMAD R96, R27, 0x2, R97 ;  /* 0x000000021b607824 */ /* 0x000fc600078e0261 */
[----:B------:R2:W-:Y:S01]  /*2f90*/  STL [R1+0x124], R95 ;  /* 0x0001245f01007387 */ /* 0x0005e20000100800 */
[-C--:B0-----:R-:W-:Y:S02]  /*2fa0*/  LEA.HI.X.SX32 R93, R134, R24.reuse, 0x1, P1 ;  /* 0x00000018865d7211 */ /* 0x081fe400008f0eff */
[----:B-1----:R-:W-:-:S03]  /*2fb0*/  LEA.HI.X.SX32 R91, R138, R24, 0x1, P2 ;  /* 0x000000188a5b7211 */ /* 0x002fc600010f0eff */
[----:B------:R0:W-:Y:S01]  /*2fc0*/  STL [R1+0x12c], R93 ;  /* 0x00012c5d01007387 */ /* 0x0001e20000100800 */
[----:B--2---:R-:W-:-:S03]  /*2fd0*/  LEA R95, P0, R92, R25, 0x1 ;  /* 0x000000195c5f7211 */ /* 0x004fc600078008ff */
[----:B------:R1:W-:Y:S01]  /*2fe0*/  STL [R1+0x134], R91 ;  /* 0x0001345b01007387 */ /* 0x0003e20000100800 */
[----:B------:R-:W-:-:S03]  /*2ff0*/  LEA.HI.X.SX32 R92, R92, R24, 0x1, P0 ;  /* 0x000000185c5c7211 */ /* 0x000fc600000f0eff */
[----:B------:R-:W-:Y:S01]  /*3000*/  STL [R1+0x140], R95 ;  /* 0x0001405f01007387 */ /* 0x000fe20000100800 */
[-C--:B0-----:R-:W-:Y:S02]  /*3010*/  LEA R93, P1, R136, R25.reuse, 0x1 ;  /* 0x00000019885d7211 */ /* 0x081fe400078208ff */
[----:B-1----:R-:W-:-:S03]  /*3020*/  LEA R91, P2, R132, R25, 0x1 ;  /* 0x00000019845b7211 */ /* 0x002fc600078408ff */
[----:B------:R0:W-:Y:S04]  /*3030*/  STL [R1+0x148], R93 ;  /* 0x0001485d01007387 */ /* 0x0001e80000100800 */
[----:B------:R1:W-:Y:S04]  /*3040*/  STL [R1+0x150], R91 ;  /* 0x0001505b01007387 */ /* 0x0003e80000100800 */
[----:B------:R2:W-:Y:S01]  /*3050*/  STL [R1+0x13c], R92 ;  /* 0x00013c5c01007387 */ /* 0x0005e20000100800 */
[-C--:B0-----:R-:W-:Y:S02]  /*3060*/  LEA.HI.X.SX32 R93, R132, R24.reuse, 0x1, P2 ;  /* 0x00000018845d7211 */ /* 0x081fe400010f0eff */
[----:B-1----:R-:W-:-:S02]  /*3070*/  LEA.HI.X.SX32 R91, R136, R24, 0x1, P1 ;  /* 0x00000018885b7211 */ /* 0x002fc400008f0eff */
[-C--:B------:R-:W-:Y:S01]  /*3080*/  LEA R95, P1, R90, R25.reuse, 0x1 ;  /* 0x000000195a5f7211 */ /* 0x080fe200078208ff */
[----:B--2---:R-:W-:Y:S02]  /*3090*/  IMAD R92, R27, 0x2, R96 ;  /* 0x000000021b5c7824 */ /* 0x004fe400078e0260 */
[----:B------:R0:W-:Y:S04]  /*30a0*/  STL [R1+0x144], R91 ;  /* 0x0001445b01007387 */ /* 0x0001e80000100800 */
[----:B------:R1:W-:Y:S01]  /*30b0*/  STL [R1+0x14c], R93 ;  /* 0x00014c5d01007387 */ /* 0x0003e20000100800 */
[-C--:B0-----:R-:W-:Y:S02]  /*30c0*/  LEA R91, P0, R128, R25.reuse, 0x1 ;  /* 0x00000019805b7211 */ /* 0x081fe400078008ff */
[----:B-1----:R-:W-:-:S03]  /*30d0*/  LEA R93, P2, R130, R25, 0x1 ;  /* 0x00000019825d7211 */ /* 0x002fc600078408ff */
[----:B------:R0:W-:Y:S01]  /*30e0*/  STL [R1+0x158], R91 ;  /* 0x0001585b01007387 */ /* 0x0001e20000100800 */
[----:B------:R-:W-:-:S03]  /*30f0*/  LEA.HI.X.SX32 R99, R128, R24, 0x1, P0 ;  /* 0x0000001880637211 */ /* 0x000fc600000f0eff */
[----:B------:R1:W-:Y:S04]  /*3100*/  STL [R1+0x160], R95 ;  /* 0x0001605f01007387 */ /* 0x0003e80000100800 */
[----:B------:R2:W-:Y:S01]  /*3110*/  STL [R1+0x168], R93 ;  /* 0x0001685d01007387 */ /* 0x0005e20000100800 */
[----:B0-----:R-:W-:-:S03]  /*3120*/  IMAD R91, R27, 0x2, R92 ;  /* 0x000000021b5b7824 */ /* 0x001fc600078e025c */
[----:B------:R0:W-:Y:S01]  /*3130*/  STL [R1+0x154], R99 ;  /* 0x0001546301007387 */ /* 0x0001e20000100800 */
[-C--:B-1----:R-:W-:Y:S01]  /*3140*/  LEA.HI.X.SX32 R95, R90, R24.reuse, 0x1, P1 ;  /* 0x000000185a5f7211 */ /* 0x082fe200008f0eff */
[----:B------:R-:W-:Y:S01]  /*3150*/  IMAD R90, R27, 0x2, R91 ;  /* 0x000000021b5a7824 */ /* 0x000fe200078e025b */
[----:B--2---:R-:W-:-:S03]  /*3160*/  LEA.HI.X.SX32 R93, R130, R24, 0x1, P2 ;  /* 0x00000018825d7211 */ /* 0x004fc600010f0eff */
[----:B------:R1:W-:Y:S01]  /*3170*/  STL [R1+0x15c], R95 ;  /* 0x00015c5f01007387 */ /* 0x0003e20000100800 */
[----:B------:R-:W-:Y:S01]  /*3180*/  IMAD R29, R27, 0x2, R90 ;  /* 0x000000021b1d7824 */ /* 0x000fe200078e025a */
[-C--:B0-----:R-:W-:Y:S02]  /*3190*/  LEA R99, P0, R126, R25.reuse, 0x1 ;  /* 0x000000197e637211 */ /* 0x081fe400078008ff */
[----:B------:R0:W-:Y:S04]  /*31a0*/  STL [R1+0x164], R93 ;  /* 0x0001645d01007387 */ /* 0x0001e80000100800 */
[----:B------:R2:W-:Y:S01]  /*31b0*/  STL [R1+0x170], R99 ;  /* 0x0001706301007387 */ /* 0x0005e20000100800 */
[-C--:B-1----:R-:W-:Y:S02]  /*31c0*/  LEA R95, P1, R124, R25.reuse, 0x1 ;  /* 0x000000197c5f7211 */ /* 0x082fe400078208ff */
[----:B0-----:R-:W-:-:S03]  /*31d0*/  LEA R93, P2, R30, R25, 0x1 ;  /* 0x000000191e5d7211 */ /* 0x001fc600078408ff */
        /* <DEDUP_REMOVED lines=12> */
[-C--:B0-----:R-:W-:Y:S02]  /*32a0*/  LEA R95, P2, R94, R25.reuse, 0x1 ;  /* 0x000000195e5f7211 */ /* 0x081fe400078408ff */
[----:B-1----:R-:W-:-:S04]  /*32b0*/  LEA R93, P1, R120, R25, 0x1 ;  /* 0x00000019785d7211 */ /* 0x002fc800078208ff */
[-C--:B--2---:R-:W-:Y:S01]  /*32c0*/  LEA.HI.X.SX32 R99, R120, R24.reuse, 0x1, P1 ;  /* 0x0000001878637211 */ /* 0x084fe200008f0eff */
[----:B------:R0:W-:Y:S04]  /*32d0*/  STL [R1+0x190], R93 ;  /* 0x0001905d01007387 */ /* 0x0001e80000100800 */
[----:B------:R1:W-:Y:S01]  /*32e0*/  STL [R1+0x198], R95 ;  /* 0x0001985f01007387 */ /* 0x0003e20000100800 */
[-C--:B0-----:R-:W-:Y:S02]  /*32f0*/  LEA.HI.X.SX32 R93, R122, R24.reuse, 0x1, P0 ;  /* 0x000000187a5d7211 */ /* 0x081fe400000f0eff */
[----:B-1----:R-:W-:-:S03]  /*3300*/  LEA.HI.X.SX32 R95, R94, R24, 0x1, P2 ;  /* 0x000000185e5f7211 */ /* 0x002fc600010f0eff */
[----:B------:R0:W-:Y:S01]  /*3310*/  STL [R1+0x184], R93 ;  /* 0x0001845d01007387 */ /* 0x0001e20000100800 */
[----:B------:R-:W-:-:S03]  /*3320*/  LEA R94, P0, R118, R25, 0x1 ;  /* 0x00000019765e7211 */ /* 0x000fc600078008ff */
[----:B------:R1:W-:Y:S04]  /*3330*/  STL [R1+0x18c], R99 ;  /* 0x00018c6301007387 */ /* 0x0003e80000100800 */
[----:B------:R2:W-:Y:S01]  /*3340*/  STL [R1+0x194], R95 ;  /* 0x0001945f01007387 */ /* 0x0005e20000100800 */
[----:B0-----:R-:W-:-:S03]  /*3350*/  IMAD R93, R27, 0x2, R31 ;  /* 0x000000021b5d7824 */ /* 0x001fc600078e021f */
[----:B------:R0:W-:Y:S01]  /*3360*/  STL [R1+0x1a0], R94 ;  /* 0x0001a05e01007387 */ /* 0x0001e20000100800 */
[-C--:B-1----:R-:W-:Y:S02]  /*3370*/  LEA R99, P2, R114, R25.reuse, 0x1 ;  /* 0x0000001972637211 */ /* 0x082fe400078408ff */
[-C--:B--2---:R-:W-:Y:S02]  /*3380*/  LEA R95, P1, R116, R25.reuse, 0x1 ;  /* 0x00000019745f7211 */ /* 0x084fe400078208ff */
[----:B------:R-:W-:Y:S02]  /*3390*/  LEA.HI.X.SX32 R114, R114, R24, 0x1, P2 ;  /* 0x0000001872727211 */ /* 0x000fe400010f0eff */
[----:B------:R-:W-:Y:S01]  /*33a0*/  LEA R115, P2, R100, R25, 0x1 ;  /* 0x0000001964737211 */ /* 0x000fe200078408ff */
[----:B------:R1:W-:Y:S01]  /*33b0*/  STL [R1+0x1a8], R95 ;  /* 0x0001a85f01007387 */ /* 0x0003e20000100800 */
[----:B0-----:R-:W-:-:S03]  /*33c0*/  IMAD R94, R27, 0x2, R93 ;  /* 0x000000021b5e7824 */ /* 0x001fc600078e025d */
[----:B------:R0:W-:Y:S01]  /*33d0*/  STL [R1+0x1b0], R99 ;  /* 0x0001b06301007387 */ /* 0x0001e20000100800 */
[-C--:B-1----:R-:W-:Y:S02]  /*33e0*/  LEA.HI.X.SX32 R95, R118, R24.reuse, 0x1, P0 ;  /* 0x00000018765f7211 */ /* 0x082fe400000f0eff */
[----:B0-----:R-:W-:-:S03]  /*33f0*/  LEA.HI.X.SX32 R99, R116, R24, 0x1, P1 ;  /* 0x0000001874637211 */ /* 0x001fc600008f0eff */
[----:B------:R0:W-:Y:S04]  /*3400*/  STL [R1+0x19c], R95 ;  /* 0x00019c5f01007387 */ /* 0x0001e80000100800 */
[----:B------:R1:W-:Y:S04]  /*3410*/  STL [R1+0x1a4], R99 ;  /* 0x0001a46301007387 */ /* 0x0003e80000100800 */
[----:B------:R2:W-:Y:S01]  /*3420*/  STL [R1+0x1ac], R114 ;  /* 0x0001ac7201007387 */ /* 0x0005e20000100800 */
[----:B0-----:R-:W-:Y:S01]  /*3430*/  IMAD R95, R27, 0x2, R94 ;  /* 0x000000021b5f7824 */ /* 0x001fe200078e025e */
[----:B-1----:R-:W-:-:S02]  /*3440*/  LEA R99, P0, R111, R25, 0x1 ;  /* 0x000000196f637211 */ /* 0x002fc400078008ff */
[----:B--2---:R-:W-:-:S03]  /*3450*/  LEA R114, P1, R101, R25, 0x1 ;  /* 0x0000001965727211 */ /* 0x004fc600078208ff */
[----:B------:R0:W-:Y:S01]  /*3460*/  STL [R1+0x1b8], R99 ;  /* 0x0001b86301007387 */ /* 0x0001e20000100800 */
[----:B------:R-:W-:-:S03]  /*3470*/  LEA.HI.X.SX32 R101, R101, R24, 0x1, P1 ;  /* 0x0000001865657211 */ /* 0x000fc600008f0eff */
[----:B------:R1:W-:Y:S04]  /*3480*/  STL [R1+0x1c0], R114 ;  /* 0x0001c07201007387 */ /* 0x0003e80000100800 */
[----:B------:R-:W-:Y:S01]  /*3490*/  STL [R1+0x1c8], R115 ;  /* 0x0001c87301007387 */ /* 0x000fe20000100800 */
[----:B0-----:R-:W-:Y:S01]  /*34a0*/  IMAD R99, R27, 0x2, R95 ;  /* 0x000000021b637824 */ /* 0x001fe200078e025f */
[-C--:B-1----:R-:W-:Y:S02]  /*34b0*/  LEA.HI.X.SX32 R114, R111, R24.reuse, 0x1, P0 ;  /* 0x000000186f727211 */ /* 0x082fe400000f0eff */
[----:B------:R-:W-:Y:S01]  /*34c0*/  LEA.HI.X.SX32 R111, R100, R24, 0x1, P2 ;  /* 0x00000018646f7211 */ /* 0x000fe200010f0eff */
[----:B------:R-:W-:Y:S02]  /*34d0*/  IMAD R100, R27, 0x2, R99 ;  /* 0x000000021b647824 */ /* 0x000fe400078e0263 */
[----:B------:R0:W-:Y:S04]  /*34e0*/  STL [R1+0x1b4], R114 ;  /* 0x0001b47201007387 */ /* 0x0001e80000100800 */
[----:B------:R1:W-:Y:S04]  /*34f0*/  STL [R1+0x1bc], R101 ;  /* 0x0001bc6501007387 */ /* 0x0003e80000100800 */
[----:B------:R2:W-:Y:S01]  /*3500*/  STL [R1+0x1c4], R111 ;  /* 0x0001c46f01007387 */ /* 0x0005e20000100800 */
[----:B0-----:R-:W-:-:S02]  /*3510*/  LEA R114, P2, R105, R25, 0x1 ;  /* 0x0000001969727211 */ /* 0x001fc400078408ff */
[-C--:B-1----:R-:W-:Y:S02]  /*3520*/  LEA R101, P0, R109, R25.reuse, 0x1 ;  /* 0x000000196d657211 */ /* 0x082fe400078008ff */
        /* <DEDUP_REMOVED lines=19> */
[C---:B0-----:R-:W-:Y:S01]  /*3660*/  IMAD R106, R27.reuse, 0x2, R105 ;  /* 0x000000021b6a7824 */ /* 0x041fe200078e0269 */
        /* <DEDUP_REMOVED lines=47> */
[----:B0-----:R-:W-:-:S03]  /*3960*/  LEA R104, P1, R94, R25, 0x1 ;  /* 0x000000195e687211 */ /* 0x001fc600078208ff */
[----:B------:R0:W-:Y:S01]  /*3970*/  STL [R1+0x23c], R92 ;  /* 0x00023c5c01007387 */ /* 0x0001e20000100800 */
[-C--:B-1----:R-:W-:Y:S02]  /*3980*/  LEA R98, P0, R93, R25.reuse, 0x1 ;  /* 0x000000195d627211 */ /* 0x082fe400078008ff */
[----:B0-----:R-:W-:-:S03]  /*3990*/  LEA R92, P2, R95, R25, 0x1 ;  /* 0x000000195f5c7211 */ /* 0x001fc600078408ff */
[----:B------:R0:W-:Y:S04]  /*39a0*/  STL [R1+0x248], R98 ;  /* 0x0002486201007387 */ /* 0x0001e80000100800 */
[----:B------:R1:W-:Y:S04]  /*39b0*/  STL [R1+0x250], R104 ;  /* 0x0002506801007387 */ /* 0x0003e80000100800 */
[----:B------:R2:W-:Y:S01]  /*39c0*/  STL [R1+0x258], R92 ;  /* 0x0002585c01007387 */ /* 0x0005e20000100800 */
[----:B0-----:R-:W-:Y:S01]  /*39d0*/  IMAD R98, R27, 0x2, R29 ;  /* 0x000000021b627824 */ /* 0x001fe200078e021d */
[----:B-1----:R-:W-:-:S03]  /*39e0*/  LEA.HI.X.SX32 R104, R93, R24, 0x1, P0 ;  /* 0x000000185d687211 */ /* 0x002fc600000f0eff */
[----:B------:R-:W-:Y:S01]  /*39f0*/  IMAD R30, R27, 0x2, R98 ;  /* 0x000000021b1e7824 */ /* 0x000fe200078e0262 */
[-C--:B------:R-:W-:Y:S02]  /*3a00*/  LEA.HI.X.SX32 R93, R95, R24.reuse, 0x1, P2 ;  /* 0x000000185f5d7211 */ /* 0x080fe400010f0eff */
[----:B--2---:R-:W-:Y:S01]  /*3a10*/  LEA.HI.X.SX32 R92, R94, R24, 0x1, P1 ;  /* 0x000000185e5c7211 */ /* 0x004fe200008f0eff */
[----:B------:R0:W-:Y:S01]  /*3a20*/  STL [R1+0x244], R104 ;  /* 0x0002446801007387 */ /* 0x0001e20000100800 */
[----:B------:R-:W-:-:S03]  /*3a30*/  LEA R94, P2, R101, R25, 0x1 ;  /* 0x00000019655e7211 */ /* 0x000fc600078408ff */
[----:B------:R1:W-:Y:S04]  /*3a40*/  STL [R1+0x24c], R92 ;  /* 0x00024c5c01007387 */ /* 0x0003e80000100800 */
[----:B------:R2:W-:Y:S01]  /*3a50*/  STL [R1+0x254], R93 ;  /* 0x0002545d01007387 */ /* 0x0005e20000100800 */
[----:B0-----:R-:W-:Y:S02]  /*3a60*/  LOP3.LUT R104, R107, 0x20, RZ, 0x3c, !PT ;  /* 0x000000206b687812 */ /* 0x001fe400078e3cff */
[----:B-1----:R-:W-:-:S03]  /*3a70*/  LEA R92, P0, R99, R25, 0x1 ;  /* 0x00000019635c7211 */ /* 0x002fc600078008ff */
[----:B------:R-:W-:Y:S01]  /*3a80*/  IMAD.IADD R104, R113, 0x1, R104 ;  /* 0x0000000171687824 */ /* 0x000fe200078e0268 */
[C---:B--2---:R-:W-:Y:S01]  /*3a90*/  LEA R93, P1, R100.reuse, R25, 0x1 ;  /* 0x00000019645d7211 */ /* 0x044fe200078208ff */
[----:B------:R0:W-:Y:S03]  /*3aa0*/  STL [R1+0x274], R92 ;  /* 0x0002745c01007387 */ /* 0x0001e60000100800 */
[-C--:B------:R-:W-:Y:S01]  /*3ab0*/  LEA.HI.X.SX32 R95, R100, R24.reuse, 0x1, P1 ;  /* 0x00000018645f7211 */ /* 0x080fe200008f0eff */
[----:B------:R1:W-:Y:S04]  /*3ac0*/  STL [R1+0x27c], R93 ;  /* 0x00027c5d01007387 */ /* 0x0003e80000100800 */
[----:B------:R2:W-:Y:S01]  /*3ad0*/  STL [R1+0x284], R94 ;  /* 0x0002845e01007387 */ /* 0x0005e20000100800 */
[----:B0-----:R-:W-:Y:S01]  /*3ae0*/  IMAD R92, R27, 0x2, R30 ;  /* 0x000000021b5c7824 */ /* 0x001fe200078e021e */
[----:B-1----:R-:W-:-:S02]  /*3af0*/  LEA.HI.X.SX32 R93, R99, R24, 0x1, P0 ;  /* 0x00000018635d7211 */ /* 0x002fc400000f0eff */
[----:B------:R-:W-:Y:S02]  /*3b00*/  LEA R99, P1, R106, R25, 0x1 ;  /* 0x000000196a637211 */ /* 0x000fe400078208ff */
[----:B--2---:R-:W-:Y:S01]  /*3b10*/  LEA.HI.X.SX32 R94, R101, R24, 0x1, P2 ;  /* 0x00000018655e7211 */ /* 0x004fe200010f0eff */
[----:B------:R0:W-:Y:S01]  /*3b20*/  STL [R1+0x270], R93 ;  /* 0x0002705d01007387 */ /* 0x0001e20000100800 */
[----:B------:R-:W-:-:S03]  /*3b30*/  LOP3.LUT R101, R28, 0x60, RZ, 0x3c, !PT ;  /* 0x000000601c657812 */ /* 0x000fc600078e3cff */
[----:B------:R1:W-:Y:S02]  /*3b40*/  STL [R1+0x278], R95 ;  /* 0x0002785f01007387 */ /* 0x0003e40000100800 */
[----:B------:R-:W-:Y:S02]  /*3b50*/  IMAD.IADD R101, R113, 0x1, R101 ;  /* 0x0000000171657824 */ /* 0x000fe400078e0265 */
[----:B------:R2:W-:Y:S01]  /*3b60*/  STL [R1+0x280], R94 ;  /* 0x0002805e01007387 */ /* 0x0005e20000100800 */
[----:B0-----:R-:W-:Y:S01]  /*3b70*/  IMAD R93, R27, 0x2, R92 ;  /* 0x000000021b5d7824 */ /* 0x001fe200078e025c */
[-C--:B-1----:R-:W-:Y:S02]  /*3b80*/  LEA R95, P0, R105, R25.reuse, 0x1 ;  /* 0x00000019695f7211 */ /* 0x082fe400078008ff */
[----:B--2---:R-:W-:-:S03]  /*3b90*/  LEA R94, P2, R102, R25, 0x1 ;  /* 0x00000019665e7211 */ /* 0x004fc600078408ff */
[----:B------:R0:W-:Y:S01]  /*3ba0*/  STL [R1+0x28c], R95 ;  /* 0x00028c5f01007387 */ /* 0x0001e20000100800 */
[-C--:B------:R-:W-:Y:S02]  /*3bb0*/  LEA.HI.X.SX32 R100, R105, R24.reuse, 0x1, P0 ;  /* 0x0000001869647211 */ /* 0x080fe400000f0eff */
[----:B------:R-:W-:Y:S01]  /*3bc0*/  LOP3.LUT R105, R107, 0x40, RZ, 0x3c, !PT ;  /* 0x000000406b697812 */ /* 0x000fe200078e3cff */
[----:B------:R1:W-:Y:S04]  /*3bd0*/  STL [R1+0x294], R99 ;  /* 0x0002946301007387 */ /* 0x0003e80000100800 */
[----:B------:R2:W-:Y:S01]  /*3be0*/  STL [R1+0x29c], R94 ;  /* 0x00029c5e01007387 */ /* 0x0005e20000100800 */
[----:B------:R-:W-:Y:S02]  /*3bf0*/  IMAD.IADD R105, R113, 0x1, R105 ;  /* 0x0000000171697824 */ /* 0x000fe400078e0269 */
[----:B0-----:R-:W-:Y:S01]  /*3c00*/  IMAD R95, R27, 0x2, R93 ;  /* 0x000000021b5f7824 */ /* 0x001fe200078e025d */
[----:B------:R0:W-:Y:S01]  /*3c10*/  STL [R1+0x288], R100 ;  /* 0x0002886401007387 */ /* 0x0001e20000100800 */
[----:B-1----:R-:W-:-:S02]  /*3c20*/  LEA.HI.X.SX32 R99, R106, R24, 0x1, P1 ;  /* 0x000000186a637211 */ /* 0x002fc400008f0eff */
[----:B------:R-:W-:Y:S01]  /*3c30*/  IMAD R31, R27, 0x2, R95 ;  /* 0x000000021b1f7824 */ /* 0x000fe200078e025f */
[----:B------:R-:W-:Y:S02]  /*3c40*/  LOP3.LUT R106, R107, 0x60, RZ, 0x3c, !PT ;  /* 0x000000606b6a7812 */ /* 0x000fe400078e3cff */
[-C--:B--2---:R-:W-:Y:S01]  /*3c50*/  LEA.HI.X.SX32 R94, R102, R24.reuse, 0x1, P2 ;  /* 0x00000018665e7211 */ /* 0x084fe200010f0eff */
[----:B------:R1:W-:Y:S01]  /*3c60*/  STL [R1+0x290], R99 ;  /* 0x0002906301007387 */ /* 0x0003e20000100800 */
[----:B------:R-:W-:Y:S01]  /*3c70*/  LOP3.LUT R102, R28, 0x70, RZ, 0x3c, !PT ;  /* 0x000000701c667812 */ /* 0x000fe200078e3cff */
[----:B------:R-:W-:Y:S01]  /*3c80*/  IMAD.IADD R106, R113, 0x1, R106 ;  /* 0x00000001716a7824 */ /* 0x000fe200078e026a */
[----:B0-----:R-:W-:Y:S01]  /*3c90*/  LEA R100, P2, R97, R25, 0x1 ;  /* 0x0000001961647211 */ /* 0x001fe200078408ff */
[----:B------:R0:W-:Y:S02]  /*3ca0*/  STL [R1+0x298], R94 ;  /* 0x0002985e01007387 */ /* 0x0001e40000100800 */
[----:B------:R-:W-:Y:S01]  /*3cb0*/  IMAD.IADD R102, R113, 0x1, R102 ;  /* 0x0000000171667824 */ /* 0x000fe200078e0266 */
[----:B------:R-:W-:-:S02]  /*3cc0*/  LEA.HI.X.SX32 R97, R97, R24, 0x1, P2 ;  /* 0x0000001861617211 */ /* 0x000fc400010f0eff */
[-C--:B-1----:R-:W-:Y:S02]  /*3cd0*/  LEA R99, P0, R103, R25.reuse, 0x1 ;  /* 0x0000001967637211 */ /* 0x082fe400078008ff */
[----:B0-----:R-:W-:-:S03]  /*3ce0*/  LEA R94, P1, R96, R25, 0x1 ;  /* 0x00000019605e7211 */ /* 0x001fc600078208ff */
[----:B------:R0:W-:Y:S01]  /*3cf0*/  STL [R1+0x2a4], R99 ;  /* 0x0002a46301007387 */ /* 0x0001e20000100800 */
[----:B------:R-:W-:-:S03]  /*3d00*/  LEA.HI.X.SX32 R96, R96, R24, 0x1, P1 ;  /* 0x0000001860607211 */ /* 0x000fc600008f0eff */
[----:B------:R1:W-:Y:S04]  /*3d10*/  STL [R1+0x2ac], R94 ;  /* 0x0002ac5e01007387 */ /* 0x0003e80000100800 */
[----:B------:R2:W-:Y:S01]  /*3d20*/  STL [R1+0x2b4], R100 ;  /* 0x0002b46401007387 */ /* 0x0005e20000100800 */
[----:B0-----:R-:W-:Y:S01]  /*3d30*/  IMAD R99, R27, 0x2, R31 ;  /* 0x000000021b637824 */ /* 0x001fe200078e021f */
[----:B-1----:R-:W-:Y:S01]  /*3d40*/  LEA.HI.X.SX32 R94, R103, R24, 0x1, P0 ;  /* 0x00000018675e7211 */ /* 0x002fe200000f0eff */
[----:B------:R-:W-:Y:S01]  /*3d50*/  IMAD.IADD R103, R113, 0x1, R107 ;  /* 0x0000000171677824 */ /* 0x000fe200078e026b */
[----:B--2---:R-:W-:-:S03]  /*3d60*/  LEA R100, P1, R91, R25, 0x1 ;  /* 0x000000195b647211 */ /* 0x004fc600078208ff */
[----:B------:R0:W-:Y:S01]  /*3d70*/  STL [R1+0x2a0], R94 ;  /* 0x0002a05e01007387 */ /* 0x0001e20000100800 */
[----:B------:R-:W-:-:S03]  /*3d80*/  LEA.HI.X.SX32 R91, R91, R24, 0x1, P1 ;  /* 0x000000185b5b7211 */ /* 0x000fc600008f0eff */
[----:B------:R1:W-:Y:S04]  /*3d90*/  STL [R1+0x2a8], R96 ;  /* 0x0002a86001007387 */ /* 0x0003e80000100800 */
[----:B------:R2:W-:Y:S01]  /*3da0*/  STL [R1+0x2b0], R97 ;  /* 0x0002b06101007387 */ /* 0x0005e20000100800 */
[----:B0-----:R-:W-:Y:S01]  /*3db0*/  IMAD R94, R27, 0x2, R99 ;  /* 0x000000021b5e7824 */ /* 0x001fe200078e0263 */
        /* <DEDUP_REMOVED lines=8> */
[----:B-1----:R-:W-:-:S03]  /*3e40*/  LEA R100, P1, R30, R25, 0x1 ;  /* 0x000000191e647211 */ /* 0x002fc600078208ff */
[----:B------:R1:W-:Y:S01]  /*3e50*/  STL [R1+0x2c0], R91 ;  /* 0x0002c05b01007387 */ /* 0x0003e20000100800 */
[----:B--2---:R-:W-:Y:S01]  /*3e60*/  LEA.HI.X.SX32 R97, R29, R24, 0x1, P2 ;  /* 0x000000181d617211 */ /* 0x004fe200010f0eff */
[----:B0-----:R-:W-:-:S04]  /*3e70*/  IMAD R90, R27, 0x2, R96 ;  /* 0x000000021b5a7824 */ /* 0x001fc800078e0260 */
[----:B------:R0:W-:Y:S01]  /*3e80*/  STL [R1+0x2c8], R97 ;  /* 0x0002c86101007387 */ /* 0x0001e20000100800 */
[----:B-1----:R-:W-:-:S04]  /*3e90*/  LEA R91, P0, R98, R25, 0x1 ;  /* 0x00000019625b7211 */ /* 0x002fc800078008ff */
[----:B------:R-:W-:Y:S01]  /*3ea0*/  LEA.HI.X.SX32 R98, R98, R24, 0x1, P0 ;  /* 0x0000001862627211 */ /* 0x000fe200000f0eff */
[----:B------:R1:W-:Y:S01]  /*3eb0*/  STL [R1+0x2d4], R91 ;  /* 0x0002d45b01007387 */ /* 0x0003e20000100800 */
[----:B0-----:R-:W-:-:S03]  /*3ec0*/  LEA R97, P2, R92, R25, 0x1 ;  /* 0x000000195c617211 */ /* 0x001fc600078408ff */
[----:B------:R0:W-:Y:S01]  /*3ed0*/  STL [R1+0x2dc], R100 ;  /* 0x0002dc6401007387 */ /* 0x0001e20000100800 */
[----:B------:R-:W-:-:S03]  /*3ee0*/  LEA.HI.X.SX32 R92, R92, R24, 0x1, P2 ;  /* 0x000000185c5c7211 */ /* 0x000fc600010f0eff */
[----:B------:R2:W-:Y:S01]  /*3ef0*/  STL [R1+0x2e4], R97 ;  /* 0x0002e46101007387 */ /* 0x0005e20000100800 */
[----:B-1----:R-:W-:-:S03]  /*3f00*/  IMAD R91, R27, 0x2, R90 ;  /* 0x000000021b5b7824 */ /* 0x002fc600078e025a */
[----:B------:R1:W-:Y:S01]  /*3f10*/  STL [R1+0x2d0], R98 ;  /* 0x0002d06201007387 */ /* 0x0003e20000100800 */
[----:B------:R-:W-:Y:S01]  /*3f20*/  IMAD R29, R27, 0x2, R91 ;  /* 0x000000021b1d7824 */ /* 0x000fe200078e025b */
[----:B0-----:R-:W-:Y:S02]  /*3f30*/  LOP3.LUT R100, R28, 0x50, RZ, 0x3c, !PT ;  /* 0x000000501c647812 */ /* 0x001fe400078e3cff */
[----:B--2---:R-:W-:-:S03]  /*3f40*/  LEA.HI.X.SX32 R97, R30, R24, 0x1, P1 ;  /* 0x000000181e617211 */ /* 0x004fc600008f0eff */
[----:B------:R-:W-:Y:S01]  /*3f50*/  IMAD.IADD R100, R113, 0x1, R100 ;  /* 0x0000000171647824 */ /* 0x000fe200078e0264 */
[-C--:B-1----:R-:W-:Y:S01]  /*3f60*/  LEA R98, P1, R95, R25.reuse, 0x1 ;  /* 0x000000195f627211 */ /* 0x082fe200078208ff */
[----:B------:R0:W-:Y:S04]  /*3f70*/  STL [R1+0x2d8], R97 ;  /* 0x0002d86101007387 */ /* 0x0001e80000100800 */
[----:B------:R1:W-:Y:S01]  /*3f80*/  STL [R1+0x2e0], R92 ;  /* 0x0002e05c01007387 */ /* 0x0003e20000100800 */
[-C--:B0-----:R-:W-:Y:S02]  /*3f90*/  LEA R97, P0, R93, R25.reuse, 0x1 ;  /* 0x000000195d617211 */ /* 0x081fe400078008ff */
[----:B-1----:R-:W-:-:S03]  /*3fa0*/  LEA R92, P2, R31, R25, 0x1 ;  /* 0x000000191f5c7211 */ /* 0x002fc600078408ff */
        /* <DEDUP_REMOVED lines=9> */
[----:B------:R-:W-:Y:S01]  /*4040*/  LEA R95, P0, R99, R25, 0x1 ;  /* 0x00000019635f7211 */ /* 0x000fe200078008ff */
[----:B------:R-:W-:Y:S02]  /*4050*/  IMAD R31, R27, 0x2, R30 ;  /* 0x000000021b1f7824 */ /* 0x000fe400078e021e */
[----:B------:R1:W-:Y:S04]  /*4060*/  STL [R1+0x2f0], R93 ;  /* 0x0002f05d01007387 */ /* 0x0003e80000100800 */
[----:B------:R2:W-:Y:S01]  /*4070*/  STL [R1+0x2f8], R92 ;  /* 0x0002f85c01007387 */ /* 0x0005e20000100800 */
[----:B0-----:R-:W-:-:S03]  /*4080*/  LOP3.LUT R98, R28, 0x30, RZ, 0x3c, !PT ;  /* 0x000000301c627812 */ /* 0x001fc600078e3cff */
[----:B------:R-:W-:Y:S01]  /*4090*/  STL [R1+0x304], R95 ;  /* 0x0003045f01007387 */ /* 0x000fe20000100800 */
[-C--:B-1----:R-:W-:Y:S01]  /*40a0*/  LEA R93, P2, R96, R25.reuse, 0x1 ;  /* 0x00000019605d7211 */ /* 0x082fe200078408ff */
[----:B------:R-:W-:Y:S01]  /*40b0*/  IMAD.IADD R98, R113, 0x1, R98 ;  /* 0x0000000171627824 */ /* 0x000fe200078e0262 */
[----:B--2---:R-:W-:-:S05]  /*40c0*/  LEA R92, P1, R94, R25, 0x1 ;  /* 0x000000195e5c7211 */ /* 0x004fca00078208ff */
[----:B------:R0:W-:Y:S04]  /*40d0*/  STL [R1+0x30c], R92 ;  /* 0x00030c5c01007387 */ /* 0x0001e80000100800 */
[----:B------:R1:W-:Y:S01]  /*40e0*/  STL [R1+0x314], R93 ;  /* 0x0003145d01007387 */ /* 0x0003e20000100800 */
[-C--:B0-----:R-:W-:Y:S02]  /*40f0*/  LEA.HI.X.SX32 R92, R99, R24.reuse, 0x1, P0 ;  /* 0x00000018635c7211 */ /* 0x081fe400000f0eff */
[----:B------:R-:W-:Y:S02]  /*4100*/  LOP3.LUT R99, R28, 0x40, RZ, 0x3c, !PT ;  /* 0x000000401c637812 */ /* 0x000fe400078e3cff */
[-C--:B-1----:R-:W-:Y:S01]  /*4110*/  LEA.HI.X.SX32 R93, R94, R24.reuse, 0x1, P1 ;  /* 0x000000185e5d7211 */ /* 0x082fe200008f0eff */
[----:B------:R0:W-:Y:S01]  /*4120*/  STL [R1+0x300], R92 ;  /* 0x0003005c01007387 */ /* 0x0001e20000100800 */
[----:B------:R-:W-:Y:S01]  /*4130*/  LEA.HI.X.SX32 R94, R96, R24, 0x1, P2 ;  /* 0x00000018605e7211 */ /* 0x000fe200010f0eff */
[----:B------:R-:W-:Y:S01]  /*4140*/  IMAD.IADD R99, R113, 0x1, R99 ;  /* 0x0000000171637824 */ /* 0x000fe200078e0263 */
[----:B------:R-:W-:Y:S01]  /*4150*/  LEA R95, P2, R29, R25, 0x1 ;  /* 0x000000191d5f7211 */ /* 0x000fe200078408ff */
[----:B------:R1:W-:Y:S01]  /*4160*/  STL [R1+0x308], R93 ;  /* 0x0003085d01007387 */ /* 0x0003e20000100800 */
[----:B------:R-:W-:-:S03]  /*4170*/  LOP3.LUT R96, R28, 0x10, RZ, 0x3c, !PT ;  /* 0x000000101c607812 */ /* 0x000fc600078e3cff */
[----:B------:R2:W-:Y:S01]  /*4180*/  STL [R1+0x310], R94 ;  /* 0x0003105e01007387 */ /* 0x0005e20000100800 */
[----:B0-----:R-:W-:Y:S02]  /*4190*/  IMAD R92, R27, 0x2, R31 ;  /* 0x000000021b5c7824 */ /* 0x001fe400078e021f */
[----:B------:R-:W-:Y:S01]  /*41a0*/  IMAD.IADD R96, R113, 0x1, R96 ;  /* 0x0000000171607824 */ /* 0x000fe200078e0260 */
[-C--:B-1----:R-:W-:Y:S02]  /*41b0*/  LEA R93, P0, R90, R25.reuse, 0x1 ;  /* 0x000000195a5d7211 */ /* 0x082fe400078008ff */
[----:B--2---:R-:W-:-:S03]  /*41c0*/  LEA R94, P1, R91, R25, 0x1 ;  /* 0x000000195b5e7211 */ /* 0x004fc600078208ff */
[----:B------:R0:W-:Y:S04]  /*41d0*/  STL [R1+0x31c], R93 ;  /* 0x00031c5d01007387 */ /* 0x0001e80000100800 */
[----:B------:R1:W-:Y:S04]  /*41e0*/  STL [R1+0x324], R94 ;  /* 0x0003245e01007387 */ /* 0x0003e80000100800 */
[----:B------:R-:W-:Y:S01]  /*41f0*/  STL [R1+0x32c], R95 ;  /* 0x00032c5f01007387 */ /* 0x000fe20000100800 */
[----:B0-----:R-:W-:Y:S01]  /*4200*/  IMAD R93, R27, 0x2, R92 ;  /* 0x000000021b5d7824 */ /* 0x001fe200078e025c */
[----:B-1----:R-:W-:-:S02]  /*4210*/  LEA.HI.X.SX32 R94, R90, R24, 0x1, P0 ;  /* 0x000000185a5e7211 */ /* 0x002fc400000f0eff */
[-C--:B------:R-:W-:Y:S02]  /*4220*/  LEA.HI.X.SX32 R90, R91, R24.reuse, 0x1, P1 ;  /* 0x000000185b5a7211 */ /* 0x080fe400008f0eff */
[----:B------:R-:W-:Y:S01]  /*4230*/  LEA.HI.X.SX32 R91, R29, R24, 0x1, P2 ;  /* 0x000000181d5b7211 */ /* 0x000fe200010f0eff */
[----:B------:R0:W-:Y:S01]  /*4240*/  STL [R1+0x318], R94 ;  /* 0x0003185e01007387 */ /* 0x0001e20000100800 */
[----:B------:R-:W-:-:S03]  /*4250*/  IMAD R29, R27, 0x2, R93 ;  /* 0x000000021b1d7824 */ /* 0x000fc600078e025d */
[----:B------:R1:W-:Y:S04]  /*4260*/  STL [R1+0x320], R90 ;  /* 0x0003205a01007387 */ /* 0x0003e80000100800 */
[----:B------:R2:W-:Y:S01]  /*4270*/  STL [R1+0x328], R91 ;  /* 0x0003285b01007387 */ /* 0x0005e20000100800 */
[-C--:B0-----:R-:W-:Y:S02]  /*4280*/  LEA R94, P1, R30, R25.reuse, 0x1 ;  /* 0x000000191e5e7211 */ /* 0x081fe400078208ff */
        /* <DEDUP_REMOVED lines=12> */
[----:B--2---:R-:W-:Y:S02]  /*4350*/  LEA.HI.X.SX32 R91, R31, R24, 0x1, P2 ;  /* 0x000000181f5b7211 */ /* 0x004fe400010f0eff */
[----:B------:R1:W-:Y:S01]  /*4360*/  STL [R1+0x338], R94 ;  /* 0x0003385e01007387 */ /* 0x0003e20000100800 */
[C---:B------:R-:W-:Y:S01]  /*4370*/  IMAD R31, R27.reuse, 0x2, R30 ;  /* 0x000000021b1f7824 */ /* 0x040fe200078e021e */
[----:B0-----:R-:W-:Y:S02]  /*4380*/  LEA R95, P0, R92, R25, 0x1 ;  /* 0x000000195c5f7211 */ /* 0x001fe400078008ff */
[----:B------:R0:W-:Y:S01]  /*4390*/  STL [R1+0x340], R91 ;  /* 0x0003405b01007387 */ /* 0x0001e20000100800 */
[----:B------:R-:W-:-:S03]  /*43a0*/  IMAD R27, R27, 0x2, R31 ;  /* 0x000000021b1b7824 */ /* 0x000fc600078e021f */
[----:B------:R2:W-:Y:S01]  /*43b0*/  STL [R1+0x34c], R95 ;  /* 0x00034c5f01007387 */ /* 0x0005e20000100800 */
[-C--:B-1----:R-:W-:Y:S02]  /*43c0*/  LEA R94, P1, R93, R25.reuse, 0x1 ;  /* 0x000000195d5e7211 */ /* 0x082fe400078208ff */
[----:B0-----:R-:W-:-:S03]  /*43d0*/  LEA R91, P2, R29, R25, 0x1 ;  /* 0x000000191d5b7211 */ /* 0x001fc600078408ff */
[----:B------:R0:W-:Y:S01]  /*43e0*/  STL [R1+0x354], R94 ;  /* 0x0003545e01007387 */ /* 0x0001e20000100800 */
[----:B--2---:R-:W-:-:S03]  /*43f0*/  IMAD.SHL.U32 R95, R112, 0x100, RZ ;  /* 0x00000100705f7824 */ /* 0x004fc600078e00ff */
[----:B------:R1:W-:Y:S01]  /*4400*/  STL [R1+0x35c], R91 ;  /* 0x00035c5b01007387 */ /* 0x0003e20000100800 */
[-C--:B0-----:R-:W-:Y:S02]  /*4410*/  LEA.HI.X.SX32 R94, R92, R24.reuse, 0x1, P0 ;  /* 0x000000185c5e7211 */ /* 0x081fe400000f0eff */
[-C--:B------:R-:W-:Y:S02]  /*4420*/  LEA.HI.X.SX32 R92, R29, R24.reuse, 0x1, P2 ;  /* 0x000000181d5c7211 */ /* 0x080fe400010f0eff */
[----:B-1----:R-:W-:Y:S01]  /*4430*/  LEA.HI.X.SX32 R91, R93, R24, 0x1, P1 ;  /* 0x000000185d5b7211 */ /* 0x002fe200008f0eff */
[----:B------:R0:W-:Y:S01]  /*4440*/  STL [R1+0x348], R94 ;  /* 0x0003485e01007387 */ /* 0x0001e20000100800 */
[----:B------:R-:W-:-:S03]  /*4450*/  LEA R93, P1, R30, R25, 0x1 ;  /* 0x000000191e5d7211 */ /* 0x000fc600078208ff */
[----:B------:R1:W-:Y:S04]  /*4460*/  STL [R1+0x350], R91 ;  /* 0x0003505b01007387 */ /* 0x0003e80000100800 */
[----:B------:R2:W-:Y:S01]  /*4470*/  STL [R1+0x358], R92 ;  /* 0x0003585c01007387 */ /* 0x0005e20000100800 */
[----:B0-----:R-:W-:Y:S02]  /*4480*/  SHF.R.S32.HI R94, RZ, 0x1f, R95 ;  /* 0x0000001fff5e7819 */ /* 0x001fe4000001145f */
[CC--:B-1----:R-:W-:Y:S02]  /*4490*/  LEA R91, P0, R90.reuse, R25.reuse, 0x1 ;  /* 0x000000195a5b7211 */ /* 0x0c2fe400078008ff */
[C---:B------:R-:W-:Y:S01]  /*44a0*/  SHF.L.U64.HI R94, R95.reuse, 0x1, R94 ;  /* 0x000000015f5e7819 */ /* 0x040fe2000001025e */
[----:B------:R-:W-:Y:S01]  /*44b0*/  IMAD.SHL.U32 R95, R95, 0x2, RZ ;  /* 0x000000025f5f7824 */ /* 0x000fe200078e00ff */
[----:B--2---:R-:W-:Y:S01]  /*44c0*/  LEA R92, P2, R31, R25, 0x1 ;  /* 0x000000191f5c7211 */ /* 0x004fe200078408ff */
[----:B------:R0:W-:Y:S01]  /*44d0*/  STL [R1+0x360], R91 ;  /* 0x0003605b01007387 */ /* 0x0001e20000100800 */
[----:B------:R-:W-:-:S03]  /*44e0*/  LEA.HI.X.SX32 R90, R90, R24, 0x1, P0 ;  /* 0x000000185a5a7211 */ /* 0x000fc600000f0eff */
[----:B------:R1:W-:Y:S04]  /*44f0*/  STL [R1+0x364], R93 ;  /* 0x0003645d01007387 */ /* 0x0003e80000100800 */
[----:B------:R2:W-:Y:S01]  /*4500*/  STL [R1+0x368], R92 ;  /* 0x0003685c01007387 */ /* 0x0005e20000100800 */
[----:B0-----:R-:W-:Y:S01]  /*4510*/  LEA R91, P3, R27, R25, 0x1 ;  /* 0x000000191b5b7211 */ /* 0x001fe200078608ff */
[----:B-1----:R-:W-:-:S04]  /*4520*/  IMAD.SHL.U32 R93, R110, 0x100, RZ ;  /* 0x000001006e5d7824 */ /* 0x002fc800078e00ff */
[----:B------:R0:W-:Y:S01]  /*4530*/  STL [R1+0x26c], R91 ;  /* 0x00026c5b01007387 */ /* 0x0001e20000100800 */
[----:B--2---:R-:W-:-:S03]  /*4540*/  LEA.HI.X.SX32 R92, R30, R24, 0x1, P1 ;  /* 0x000000181e5c7211 */ /* 0x004fc600008f0eff */
[----:B------:R1:W-:Y:S04]  /*4550*/  STL [R1+0x25c], R90 ;  /* 0x00025c5a01007387 */ /* 0x0003e80000100800 */
[----:B------:R2:W-:Y:S01]  /*4560*/  STL [R1+0x264], R92 ;  /* 0x0002645c01007387 */ /* 0x0005e20000100800 */
[-C--:B0-----:R-:W-:Y:S02]  /*4570*/  LEA.HI.X.SX32 R91, R31, R24.reuse, 0x1, P2 ;  /* 0x000000181f5b7211 */ /* 0x081fe400010f0eff */
[----:B------:R-:W-:Y:S02]  /*4580*/  CS2R R30, SRZ ;  /* 0x00000000001e7805 */ /* 0x000fe4000001ff00 */
[----:B-1----:R-:W-:Y:S01]  /*4590*/  LEA.HI.X.SX32 R90, R27, R24, 0x1, P3 ;  /* 0x000000181b5a7211 */ /* 0x002fe200018f0eff */
[----:B------:R0:W-:Y:S01]  /*45a0*/  STL [R1+0x268], R91 ;  /* 0x0002685b01007387 */ /* 0x0001e20000100800 */
[----:B------:R-:W-:-:S02]  /*45b0*/  CS2R R24, SRZ ;  /* 0x0000000000187805 */ /* 0x000fc4000001ff00 */
[C---:B--2---:R-:W-:Y:S01]  /*45c0*/  LOP3.LUT R92, R26.reuse, 0x2, RZ, 0xfc, !PT ;  /* 0x000000021a5c7812 */ /* 0x044fe200078efcff */
[----:B------:R1:W-:Y:S01]  /*45d0*/  STL [R1+0x260], R90 ;  /* 0x0002605a01007387 */ /* 0x0003e20000100800 */
[C---:B------:R-:W-:Y:S02]  /*45e0*/  LOP3.LUT R92, R26.reuse, 0x8, RZ, 0xfc, !PT ;  /* 0x000000081a5c7812 */ /* 0x040fe400078efcff */
[C---:B------:R-:W-:Y:S02]  /*45f0*/  LOP3.LUT R92, R26.reuse, 0xe, RZ, 0xfc, !PT ;  /* 0x0000000e1a5c7812 */ /* 0x040fe400078efcff */
[C---:B------:R-:W-:Y:S02]  /*4600*/  LOP3.LUT R92, R26.reuse, 0x14, RZ, 0xfc, !PT ;  /* 0x000000141a5c7812 */ /* 0x040fe400078efcff */
[C---:B0-----:R-:W-:Y:S02]  /*4610*/  LOP3.LUT R91, R26.reuse, 0x4, RZ, 0xfc, !PT ;  /* 0x000000041a5b7812 */ /* 0x041fe400078efcff */
[----:B------:R-:W-:-:S02]  /*4620*/  LOP3.LUT R91, R26, 0xa, RZ, 0xfc, !PT ;  /* 0x0000000a1a5b7812 */ /* 0x000fc400078efcff */
[C---:B-1----:R-:W-:Y:S02]  /*4630*/  LOP3.LUT R90, R26.reuse, 0x6, RZ, 0xfc, !PT ;  /* 0x000000061a5a7812 */ /* 0x042fe400078efcff */
[C---:B------:R-:W-:Y:S02]  /*4640*/  LOP3.LUT R90, R26.reuse, 0xc, RZ, 0xfc, !PT ;  /* 0x0000000c1a5a7812 */ /* 0x040fe400078efcff */
[C---:B------:R-:W-:Y:S02]  /*4650*/  LOP3.LUT R90, R26.reuse, 0x12, RZ, 0xfc, !PT ;  /* 0x000000121a5a7812 */ /* 0x040fe400078efcff */
[C---:B------:R-:W-:Y:S02]  /*4660*/  LOP3.LUT R90, R26.reuse, 0x18, RZ, 0xfc, !PT ;  /* 0x000000181a5a7812 */ /* 0x040fe400078efcff */
[C---:B------:R-:W-:Y:S02]  /*4670*/  LOP3.LUT R90, R26.reuse, 0x1e, RZ, 0xfc, !PT ;  /* 0x0000001e1a5a7812 */ /* 0x040fe400078efcff */
[----:B------:R-:W-:-:S02]  /*4680*/  LOP3.LUT R90, R26, 0x24, RZ, 0xfc, !PT ;  /* 0x000000241a5a7812 */ /* 0x000fc400078efcff */
[C---:B------:R-:W-:Y:S02]  /*4690*/  LOP3.LUT R90, R26.reuse, 0x2a, RZ, 0xfc, !PT ;  /* 0x0000002a1a5a7812 */ /* 0x040fe400078efcff */
        /* <DEDUP_REMOVED lines=109> */
[----:B------:R-:W-:Y:S02]  /*4d70*/  SHF.R.S32.HI R90, RZ, 0x8, R108 ;  /* 0x00000008ff5a7819 */ /* 0x000fe4000001146c */
[C---:B------:R-:W-:Y:S02]  /*4d80*/  LOP3.LUT R91, R26.reuse, 0xe8, RZ, 0xfc, !PT ;  /* 0x000000e81a5b7812 */ /* 0x040fe400078efcff */
[----:B------:R-:W-:Y:S01]  /*4d90*/  SHF.R.S32.HI R92, RZ, 0x1f, R93 ;  /* 0x0000001fff5c7819 */ /* 0x000fe2000001145d */
[----:B------:R0:W-:Y:S01]  /*4da0*/  STL [R1+0x388], R90 ;  /* 0x0003885a01007387 */ /* 0x0001e20000100800 */
[----:B------:R-:W-:-:S02]  /*4db0*/  LOP3.LUT R91, R26, 0xee, RZ, 0xfc, !PT ;  /* 0x000000ee1a5b7812 */ /* 0x000fc400078efcff */
[C---:B------:R-:W-:Y:S02]  /*4dc0*/  LOP3.LUT R91, R26.reuse, 0xf4, RZ, 0xfc, !PT ;  /* 0x000000f41a5b7812 */ /* 0x040fe400078efcff */
[----:B------:R-:W-:Y:S01]  /*4dd0*/  LOP3.LUT R91, R26, 0xfa, RZ, 0xfc, !PT ;  /* 0x000000fa1a5b7812 */ /* 0x000fe200078efcff */
[----:B------:R-:W-:Y:S01]  /*4de0*/  IMAD.IADD R91, R113, 0x1, R28 ;  /* 0x00000001715b7824 */ /* 0x000fe200078e021c */
[C---:B------:R-:W-:Y:S01]  /*4df0*/  SHF.L.U64.HI R92, R93.reuse, 0x1, R92 ;  /* 0x000000015d5c7819 */ /* 0x040fe2000001025c */
[----:B------:R-:W-:Y:S01]  /*4e00*/  IMAD.SHL.U32 R93, R93, 0x2, RZ ;  /* 0x000000025d5d7824 */ /* 0x000fe200078e00ff */
[----:B------:R-:W-:Y:S01]  /*4e10*/  CS2R R26, SRZ ;  /* 0x00000000001a7805 */ /* 0x000fe2000001ff00 */
[----:B0-----:R-:W-:Y:S01]  /*4e20*/  IMAD.MOV.U32 R90, RZ, RZ, RZ ;  /* 0x000000ffff5a7224 */ /* 0x001fe200078e00ff */
[----:B------:R-:W-:-:S07]  /*4e30*/  CS2R R28, SRZ ;  /* 0x00000000001c7805 */ /* 0x000fce000001ff00 */
.L_x_1:
[----:B------:R-:W2:Y:S04]  /*4e40*/  LDL R109, [R1+0x36c] ;  /* 0x00036c00016d7983 */ /* 0x000ea80000100800 */
[----:B------:R-:W2:Y:S01]  /*4e50*/  LDL R108, [R1+0x370] ;  /* 0x00037000016c7983 */ /* 0x000ea20000100800 */
[----:B------:R-:W-:Y:S01]  /*4e60*/  MOV R95, UR52 ;  /* 0x00000034005f7c02 */ /* 0x000fe20008000f00 */
[----:B------:R-:W0:Y:S02]  /*4e70*/  LDC R122, c[0x0][0x230] ;  /* 0x00008c00ff7a7b82 */ /* 0x000e240000000800 */
[----:B------:R-:W-:Y:S04]  /*4e80*/  STL [R1+0x5b0], R32 ;  /* 0x0005b02001007387 */ /* 0x000fe80000100800 */
[----:B------:R1:W-:Y:S04]  /*4e90*/  STL [R1+0x5ac], R0 ;  /* 0x0005ac0001007387 */ /* 0x0003e80000100800 */
[----:B------:R-:W-:Y:S04]  /*4ea0*/  STL [R1+0x5a8], R20 ;  /* 0x0005a81401007387 */ /* 0x000fe80000100800 */
[----:B------:R3:W-:Y:S01]  /*4eb0*/  STL [R1+0x5a4], R10 ;  /* 0x0005a40a01007387 */ /* 0x0007e20000100800 */
[----:B-1----:R-:W-:-:S03]  /*4ec0*/  MOV R0, UR53 ;  /* 0x0000003500007c02 */ /* 0x002fc60008000f00 */
[----:B------:R-:W-:Y:S04]  /*4ed0*/  STL [R1+0x5a0], R16 ;  /* 0x0005a01001007387 */ /* 0x000fe80000100800 */
[----:B------:R1:W-:Y:S01]  /*4ee0*/  STL [R1+0x59c], R6 ;  /* 0x00059c0601007387 */ /* 0x0003e20000100800 */
[----:B---3--:R-:W-:Y:S01]  /*4ef0*/  MOV R10, UR55 ;  /* 0x00000037000a7c02 */ /* 0x008fe20008000f00 */
[----:B0-----:R-:W-:Y:S02]  /*4f00*/  IMAD R122, R90, -0x100, R122 ;  /* 0xffffff005a7a7824 */ /* 0x001fe400078e027a */
[----:B------:R-:W-:Y:S04]  /*4f10*/  STL [R1+0x598], R104 ;  /* 0x0005986801007387 */ /* 0x000fe80000100800 */
[----:B------:R-:W-:Y:S01]  /*4f20*/  STL [R1+0x58c], R105 ;  /* 0x00058c6901007387 */ /* 0x000fe20000100800 */
[----:B-1----:R-:W-:-:S03]  /*4f30*/  MOV R6, UR54 ;  /* 0x0000003600067c02 */ /* 0x002fc60008000f00 */
[----:B------:R-:W-:Y:S04]  /*4f40*/  STL [R1+0x588], R106 ;  /* 0x0005886a01007387 */ /* 0x000fe80000100800 */
        /* <DEDUP_REMOVED lines=11> */
[----:B------:R0:W-:Y:S04]  /*5000*/  STL [R1+0x378], R6 ;  /* 0x0003780601007387 */ /* 0x0001e80000100800 */
[----:B------:R-:W-:Y:S04]  /*5010*/  STL [R1+0x374], R0 ;  /* 0x0003740001007387 */ /* 0x000fe80000100800 */
[----:B------:R-:W-:Y:S04]  /*5020*/  STL [R1+0x590], R95 ;  /* 0x0005905f01007387 */ /* 0x000fe80000100800 */
[----:B------:R1:W-:Y:S04]  /*5030*/  STL [R1+0x594], R90 ;  /* 0x0005945a01007387 */ /* 0x0003e80000100800 */
[----:B0-----:R-:W3:Y:S01]  /*5040*/  LDL R6, [R1+0x26c] ;  /* 0x00026c0001067983 */ /* 0x001ee20000100800 */
[----:B------:R-:W0:Y:S01]  /*5050*/  S2R R110, SR_TID.X ;  /* 0x00000000006e7919 */ /* 0x000e220000002100 */
[----:B------:R-:W4:Y:S02]  /*5060*/  S2R R104, SR_TID.X ;  /* 0x0000000000687919 */ /* 0x000f240000002100 */
[----:B------:R-:W5:Y:S04]  /*5070*/  LDL R92, [R1+0x268] ;  /* 0x00026800015c7983 */ /* 0x000f680000100800 */
[----:B------:R-:W5:Y:S01]  /*5080*/  LDL R20, [R1+0x368] ;  /* 0x0003680001147983 */ /* 0x000f620000100800 */
[----:B0-----:R-:W-:-:S02]  /*5090*/  SHF.R.U32.HI R93, RZ, 0x6, R110 ;  /* 0x00000006ff5d7819 */ /* 0x001fc4000001166e */
[----:B------:R-:W-:Y:S02]  /*50a0*/  SHF.R.U32.HI R110, RZ, 0x6, R110 ;  /* 0x00000006ff6e7819 */ /* 0x000fe4000001166e */
[----:B------:R-:W-:Y:S02]  /*50b0*/  SGXT.U32 R93, R93, 0x1 ;  /* 0x000000015d5d781a */ /* 0x000fe40000000000 */
[----:B----4-:R-:W-:Y:S02]  /*50c0*/  SHF.R.U32.HI R107, RZ, 0x6, R104 ;  /* 0x00000006ff6b7819 */ /* 0x010fe40000011668 */
[----:B------:R-:W-:Y:S02]  /*50d0*/  LOP3.LUT R93, R93, 0x4, RZ, 0xfc, !PT ;  /* 0x000000045d5d7812 */ /* 0x000fe400078efcff */
[----:B------:R-:W-:Y:S02]  /*50e0*/  SGXT.U32 R110, R110, 0x1 ;  /* 0x000000016e6e781a */ /* 0x000fe40000000000 */
[----:B------:R-:W-:-:S02]  /*50f0*/  ISETP.GE.AND P2, PT, R93, R122, PT ;  /* 0x0000007a5d00720c */ /* 0x000fc40003f46270 */
[----:B------:R-:W4:Y:S01]  /*5100*/  LDL R93, [R1+0x260] ;  /* 0x00026000015d7983 */ /* 0x000f220000100800 */
[----:B------:R-:W-:Y:S02]  /*5110*/  SGXT.U32 R107, R107, 0x1 ;  /* 0x000000016b6b781a */ /* 0x000fe40000000000 */
[----:B------:R-:W-:Y:S01]  /*5120*/  LOP3.LUT R110, R110, 0x2, RZ, 0xfc, !PT ;  /* 0x000000026e6e7812 */ /* 0x000fe200078efcff */
[----:B------:R-:W5:Y:S01]  /*5130*/  LDL.LU R94, [R1+0x364] ;  /* 0x00036400015e7983 */ /* 0x000f620000300800 */
[-C--:B------:R-:W-:Y:S02]  /*5140*/  ISETP.GE.AND P0, PT, R107, R122.reuse, PT ;  /* 0x0000007a6b00720c */ /* 0x080fe40003f06270 */
[----:B------:R-:W-:Y:S01]  /*5150*/  ISETP.GE.AND P1, PT, R110, R122, PT ;  /* 0x0000007a6e00720c */ /* 0x000fe20003f26270 */
[----:B------:R-:W5:Y:S04]  /*5160*/  LDL R32, [R1+0x264] ;  /* 0x0002640001207983 */ /* 0x000f680000100800 */
[----:B------:R-:W5:Y:S01]  /*5170*/  LDL R10, [R1+0x360] ;  /* 0x00036000010a7983 */ /* 0x000f620000100800 */
[----:B------:R-:W-:-:S03]  /*5180*/  PRMT R129, RZ, 0x7610, R129 ;  /* 0x00007610ff817816 */ /* 0x000fc60000000081 */
[----:B------:R-:W5:Y:S01]  /*5190*/  LDL R16, [R1+0x25c] ;  /* 0x00025c0001107983 */ /* 0x000f620000100800 */
[----:B-1----:R-:W-:Y:S02]  /*51a0*/  PRMT R90, RZ, 0x7610, R90 ;  /* 0x00007610ff5a7816 */ /* 0x002fe4000000005a */
[----:B------:R-:W-:Y:S02]  /*51b0*/  PRMT R91, RZ, 0x7610, R91 ;  /* 0x00007610ff5b7816 */ /* 0x000fe4000000005b */
[----:B------:R-:W-:Y:S01]  /*51c0*/  PRMT R128, RZ, 0x7610, R128 ;  /* 0x00007610ff807816 */ /* 0x000fe20000000080 */
[----:B------:R-:W0:Y:S01]  /*51d0*/  S2R R111, SR_TID.X ;  /* 0x00000000006f7919 */ /* 0x000e220000002100 */
[----:B------:R-:W-:Y:S02]  /*51e0*/  PRMT R99, RZ, 0x7610, R99 ;  /* 0x00007610ff637816 */ /* 0x000fe40000000063 */
[----:B------:R-:W-:Y:S01]  /*51f0*/  PRMT R95, RZ, 0x7610, R95 ;  /* 0x00007610ff5f7816 */ /* 0x000fe2000000005f */
[----:B------:R-:W5:Y:S04]  /*5200*/  LDL R130, [R1+0x280] ;  /* 0x0002800001827983 */ /* 0x000f680000100800 */
[----:B--2---:R3:W2:Y:S02]  /*5210*/  @!P0 LDG.E.U16 R129, desc[UR60][R108.64] ;  /* 0x0000003c6c818981 */ /* 0x0046a4000c1e1500 */
[----:B---3--:R-:W-:-:S02]  /*5220*/  @!P1 IMAD.MOV.U32 R108, RZ, RZ, R6 ;  /* 0x000000ffff6c9224 */ /* 0x008fc400078e0006 */
[----:B------:R-:W3:Y:S01]  /*5230*/  LDL R6, [R1+0x358] ;  /* 0x0003580001067983 */ /* 0x000ee20000100800 */
[----:B------:R-:W1:Y:S02]  /*5240*/  S2R R110, SR_TID.X ;  /* 0x00000000006e7919 */ /* 0x000e640000002100 */
[----:B-1----:R-:W-:-:S04]  /*5250*/  SHF.R.U32.HI R110, RZ, 0x6, R110 ;  /* 0x00000006ff6e7819 */ /* 0x002fc8000001166e */
[----:B------:R-:W-:-:S04]  /*5260*/  SGXT.U32 R110, R110, 0x1 ;  /* 0x000000016e6e781a */ /* 0x000fc80000000000 */
[----:B------:R-:W-:-:S04]  /*5270*/  LOP3.LUT R110, R110, 0x6, RZ, 0xfc, !PT ;  /* 0x000000066e6e7812 */ /* 0x000fc800078efcff */
[----:B------:R-:W-:Y:S02]  /*5280*/  ISETP.GE.AND P3, PT, R110, R122, PT ;  /* 0x0000007a6e00720c */ /* 0x000fe40003f66270 */
[----:B------:R-:W1:Y:S01]  /*5290*/  S2R R110, SR_TID.X ;  /* 0x00000000006e7919 */ /* 0x000e620000002100 */
[----:B----4-:R-:W-:Y:S02]  /*52a0*/  @!P1 IMAD.MOV.U32 R109, RZ, RZ, R93 ;  /* 0x000000ffff6d9224 */ /* 0x010fe400078e005d */
[----:B------:R-:W4:Y:S03]  /*52b0*/  S2R R93, SR_TID.X ;  /* 0x00000000005d7919 */ /* 0x000f260000002100 */
[----:B------:R5:W2:Y:S01]  /*52c0*/  @!P1 LDG.E.U16 R90, desc[UR60][R108.64] ;  /* 0x0000003c6c5a9981 */ /* 0x000aa2000c1e1500 */
[----:B-1----:R-:W-:-:S04]  /*52d0*/  SHF.R.U32.HI R0, RZ, 0x6, R110 ;  /* 0x00000006ff007819 */ /* 0x002fc8000001166e */
[----:B------:R-:W-:-:S04]  /*52e0*/  SGXT.U32 R0, R0, 0x1 ;  /* 0x000000010000781a */ /* 0x000fc80000000000 */
[----:B------:R-:W-:-:S04]  /*52f0*/  LOP3.LUT R0, R0, 0x8, RZ, 0xfc, !PT ;  /* 0x0000000800007812 */ /* 0x000fc800078efcff */
[----:B------:R-:W-:Y:S02]  /*5300*/  ISETP.GE.AND P0, PT, R0, R122, PT ;  /* 0x0000007a0000720c */ /* 0x000fe40003f06270 */
[----:B------:R-:W-:Y:S01]  /*5310*/  SHF.R.U32.HI R0, RZ, 0x6, R110 ;  /* 0x00000006ff007819 */ /* 0x000fe2000001166e */
[----:B-----5:R-:W-:Y:S01]  /*5320*/  @!P2 IMAD.MOV.U32 R108, RZ, RZ, R20 ;  /* 0x000000ffff6ca224 */ /* 0x020fe200078e0014 */
[----:B------:R-:W5:Y:S02]  /*5330*/  LDL R110, [R1+0x348] ;  /* 0x00034800016e7983 */ /* 0x000f640000100800 */
[----:B------:R-:W-:Y:S01]  /*5340*/  SGXT.U32 R0, R0, 0x1 ;  /* 0x000000010000781a */ /* 0x000fe20000000000 */
[----:B------:R-:W-:Y:S01]  /*5350*/  @!P2 IMAD.MOV.U32 R109, RZ, RZ, R92 ;  /* 0x000000ffff6da224 */ /* 0x000fe200078e005c */
[----:B----4-:R-:W-:Y:S01]  /*5360*/  SHF.R.U32.HI R20, RZ, 0x6, R93 ;  /* 0x00000006ff147819 */ /* 0x010fe2000001165d */
[----:B------:R-:W4:Y:S01]  /*5370*/  LDL R92, [R1+0x340] ;  /* 0x00034000015c7983 */ /* 0x000f220000100800 */
[----:B------:R-:W-:-:S02]  /*5380*/  LOP3.LUT R0, R0, 0xa, RZ, 0xfc, !PT ;  /* 0x0000000a00007812 */ /* 0x000fc400078efcff */
[----:B------:R-:W-:Y:S01]  /*5390*/  SGXT.U32 R20, R20, 0x1 ;  /* 0x000000011414781a */ /* 0x000fe20000000000 */
[----:B------:R1:W2:Y:S01]  /*53a0*/  @!P2 LDG.E.U16 R91, desc[UR60][R108.64] ;  /* 0x0000003c6c5ba981 */ /* 0x0002a2000c1e1500 */
[----:B------:R-:W-:-:S03]  /*53b0*/  ISETP.GE.AND P1, PT, R0, R122, PT ;  /* 0x0000007a0000720c */ /* 0x000fc60003f26270 */
[----:B------:R-:W5:Y:S01]  /*53c0*/  LDL R0, [R1+0x35c] ;  /* 0x00035c0001007983 */ /* 0x000f620000100800 */
[----:B------:R-:W-:Y:S01]  /*53d0*/  LOP3.LUT R20, R20, 0xc, RZ, 0xfc, !PT ;  /* 0x0000000c14147812 */ /* 0x000fe200078efcff */
[----:B-1----:R-:W-:Y:S02]  /*53e0*/  @!P3 IMAD.MOV.U32 R108, RZ, RZ, R94 ;  /* 0x000000ffff6cb224 */ /* 0x002fe400078e005e */
[----:B------:R-:W-:Y:S01]  /*53f0*/  @!P3 IMAD.MOV.U32 R109, RZ, RZ, R32 ;  /* 0x000000ffff6db224 */ /* 0x000fe200078e0020 */
[----:B------:R-:W-:Y:S01]  /*5400*/  ISETP.GE.AND P2, PT, R20, R122, PT ;  /* 0x0000007a1400720c */ /* 0x000fe20003f46270 */
[----:B------:R-:W4:Y:S01]  /*5410*/  LDL R32, [R1+0x344] ;  /* 0x0003440001207983 */ /* 0x000f220000100800 */
[----:B------:R-:W-:-:S03]  /*5420*/  SHF.R.U32.HI R20, RZ, 0x6, R93 ;  /* 0x00000006ff147819 */ /* 0x000fc6000001165d */
[----:B------:R1:W2:Y:S01]  /*5430*/  @!P3 LDG.E.U16 R99, desc[UR60][R108.64] ;  /* 0x0000003c6c63b981 */ /* 0x0002a2000c1e1500 */
[----:B------:R-:W-:-:S03]  /*5440*/  SGXT.U32 R20, R20, 0x1 ;  /* 0x000000011414781a */ /* 0x000fc60000000000 */
[----:B------:R-:W4:Y:S01]  /*5450*/  LDL R93, [R1+0x350] ;  /* 0x00035000015d7983 */ /* 0x000f220000100800 */
[----:B-1----:R-:W-:-:S03]  /*5460*/  @!P0 IMAD.MOV.U32 R108, RZ, RZ, R10 ;  /* 0x000000ffff6c8224 */ /* 0x002fc600078e000a */
[----:B------:R-:W2:Y:S01]  /*5470*/  LDL R10, [R1+0x354] ;  /* 0x00035400010a7983 */ /* 0x000ea20000100800 */
[----:B------:R-:W-:-:S04]  /*5480*/  LOP3.LUT R20, R20, 0xe, RZ, 0xfc, !PT ;  /* 0x0000000e14147812 */ /* 0x000fc800078efcff */
[----:B------:R-:W-:Y:S02]  /*5490*/  ISETP.GE.AND P3, PT, R20, R122, PT ;  /* 0x0000007a1400720c */ /* 0x000fe40003f66270 */
[----:B------:R-:W4:Y:S01]  /*54a0*/  LDL R20, [R1+0x34c] ;  /* 0x00034c0001147983 */ /* 0x000f220000100800 */
[----:B------:R-:W-:-:S05]  /*54b0*/  @!P0 IMAD.MOV.U32 R109, RZ, RZ, R16 ;  /* 0x000000ffff6d8224 */ /* 0x000fca00078e0010 */
[----:B------:R3:W4:Y:S02]  /*54c0*/  @!P0 LDG.E.U16 R128, desc[UR60][R108.64] ;  /* 0x0000003c6c808981 */ /* 0x000724000c1e1500 */
[----:B---3--:R-:W-:Y:S02]  /*54d0*/  @!P1 IMAD.MOV.U32 R109, RZ, RZ, R6 ;  /* 0x000000ffff6d9224 */ /* 0x008fe400078e0006 */
[----:B------:R-:W3:Y:S01]  /*54e0*/  LDL R6, [R1+0x33c] ;  /* 0x00033c0001067983 */ /* 0x000ee20000100800 */
[----:B0-----:R-:W-:-:S04]  /*54f0*/  SHF.R.U32.HI R16, RZ, 0x6, R111 ;  /* 0x00000006ff107819 */ /* 0x001fc8000001166f */
[----:B------:R-:W-:-:S04]  /*5500*/  SGXT.U32 R16, R16, 0x1 ;  /* 0x000000011010781a */ /* 0x000fc80000000000 */
[----:B------:R-:W-:-:S04]  /*5510*/  LOP3.LUT R16, R16, 0x10, RZ, 0xfc, !PT ;  /* 0x0000001010107812 */ /* 0x000fc800078efcff */
[----:B------:R-:W-:Y:S02]  /*5520*/  ISETP.GE.AND P0, PT, R16, R122, PT ;  /* 0x0000007a1000720c */ /* 0x000fe40003f06270 */
[----:B------:R-:W3:Y:S01]  /*5530*/  LDL R16, [R1+0x338] ;  /* 0x0003380001107983 */ /* 0x000ee20000100800 */
[----:B------:R-:W-:Y:S02]  /*5540*/  PRMT R96, RZ, 0x7610, R96 ;  /* 0x00007610ff607816 */ /* 0x000fe40000000060 */
[----:B------:R-:W-:Y:S02]  /*5550*/  PRMT R100, RZ, 0x7610, R100 ;  /* 0x00007610ff647816 */ /* 0x000fe40000000064 */
[----:B------:R-:W-:Y:S01]  /*5560*/  PRMT R127, RZ, 0x7610, R127 ;  /* 0x00007610ff7f7816 */ /* 0x000fe2000000007f */
[----:B-----5:R-:W-:Y:S01]  /*5570*/  @!P1 IMAD.MOV.U32 R108, RZ, RZ, R0 ;  /* 0x000000ffff6c9224 */ /* 0x020fe200078e0000 */
[----:B------:R-:W-:-:S04]  /*5580*/  SHF.R.U32.HI R0, RZ, 0x6, R111 ;  /* 0x00000006ff007819 */ /* 0x000fc8000001166f */
[----:B------:R-:W-:Y:S01]  /*5590*/  SGXT.U32 R0, R0, 0x1 ;  /* 0x000000010000781a */ /* 0x000fe20000000000 */
[----:B------:R2:W5:Y:S03]  /*55a0*/  @!P1 LDG.E.U16 R95, desc[UR60][R108.64] ;  /* 0x0000003c6c5f9981 */ /* 0x000566000c1e1500 */
[----:B------:R-:W-:-:S04]  /*55b0*/  LOP3.LUT R0, R0, 0x12, RZ, 0xfc, !PT ;  /* 0x0000001200007812 */ /* 0x000fc800078efcff */
[----:B------:R-:W-:Y:S02]  /*55c0*/  ISETP.GE.AND P1, PT, R0, R122, PT ;  /* 0x0000007a0000720c */ /* 0x000fe40003f26270 */
[----:B------:R-:W-:Y:S01]  /*55d0*/  SHF.R.U32.HI R0, RZ, 0x6, R111 ;  /* 0x00000006ff007819 */ /* 0x000fe2000001166f */
[----:B--2---:R-:W-:Y:S02]  /*55e0*/  @!P2 IMAD.MOV.U32 R108, RZ, RZ, R10 ;  /* 0x000000ffff6ca224 */ /* 0x004fe400078e000a */
[----:B------:R-:W2:Y:S01]  /*55f0*/  LDL R10, [R1+0x330] ;  /* 0x00033000010a7983 */ /* 0x000ea20000100800 */
[----:B----4-:R-:W-:Y:S01]  /*5600*/  @!P2 IMAD.MOV.U32 R109, RZ, RZ, R93 ;  /* 0x000000ffff6da224 */ /* 0x010fe200078e005d */
[----:B------:R-:W-:-:S04]  /*5610*/  SGXT.U32 R0, R0, 0x1 ;  /* 0x000000010000781a */ /* 0x000fc80000000000 */
[----:B------:R0:W4:Y:S01]  /*5620*/  @!P2 LDG.E.U16 R96, desc[UR60][R108.64] ;  /* 0x0000003c6c60a981 */ /* 0x000122000c1e1500 */
[----:B------:R-:W-:Y:S01]  /*5630*/  LOP3.LUT R0, R0, 0x14, RZ, 0xfc, !PT ;  /* 0x0000001400007812 */ /* 0x000fe200078efcff */
[----:B0-----:R-:W-:Y:S02]  /*5640*/  @!P3 IMAD.MOV.U32 R108, RZ, RZ, R20 ;  /* 0x000000ffff6cb224 */ /* 0x001fe400078e0014 */
[----:B------:R-:W-:Y:S01]  /*5650*/  @!P3 IMAD.MOV.U32 R109, RZ, RZ, R110 ;  /* 0x000000ffff6db224 */ /* 0x000fe200078e006e */
[----:B------:R-:W-:Y:S01]  /*5660*/  ISETP.GE.AND P2, PT, R0, R122, PT ;  /* 0x0000007a0000720c */ /* 0x000fe20003f46270 */
[----:B------:R-:W0:Y:S03]  /*5670*/  S2R R93, SR_TID.X ;  /* 0x00000000005d7919 */ /* 0x000e260000002100 */
[----:B------:R1:W4:Y:S04]  /*5680*/  @!P3 LDG.E.U16 R100, desc[UR60][R108.64] ;  /* 0x0000003c6c64b981 */ /* 0x000328000c1e1500 */
[----:B------:R-:W5:Y:S04]  /*5690*/  LDL R0, [R1+0x334] ;  /* 0x0003340001007983 */ /* 0x000f680000100800 */
[----:B------:R-:W4:Y:S01]  /*56a0*/  LDL R110, [R1+0x320] ;  /* 0x00032000016e7983 */ /* 0x000f220000100800 */
[----:B-1----:R-:W-:-:S02]  /*56b0*/  @!P0 IMAD.MOV.U32 R108, RZ, RZ, R32 ;  /* 0x000000ffff6c8224 */ /* 0x002fc400078e0020 */
[----:B------:R-:W-:Y:S01]  /*56c0*/  @!P0 IMAD.MOV.U32 R109, RZ, RZ, R92 ;  /* 0x000000ffff6d8224 */ /* 0x000fe200078e005c */
[----:B------:R-:W-:Y:S01]  /*56d0*/  PRMT R105, RZ, 0x7610, R105 ;  /* 0x00007610ff697816 */ /* 0x000fe20000000069 */
[----:B------:R-:W4:Y:S04]  /*56e0*/  LDL R92, [R1+0x318] ;  /* 0x00031800015c7983 */ /* 0x000f280000100800 */
[----:B------:R3:W4:Y:S04]  /*56f0*/  @!P0 LDG.E.U16 R127, desc[UR60][R108.64] ;  /* 0x0000003c6c7f8981 */ /* 0x000728000c1e1500 */
[----:B------:R-:W4:Y:S01]  /*5700*/  LDL R32, [R1+0x31c] ;  /* 0x00031c0001207983 */ /* 0x000f220000100800 */
[----:B---3--:R-:W-:-:S03]  /*5710*/  @!P1 IMAD.MOV.U32 R108, RZ, RZ, R6 ;  /* 0x000000ffff6c9224 */ /* 0x008fc600078e0006 */
[----:B------:R-:W3:Y:S01]  /*5720*/  LDL R6, [R1+0x32c] ;  /* 0x00032c0001067983 */ /* 0x000ee20000100800 */
[----:B0-----:R-:W-:-:S04]  /*5730*/  SHF.R.U32.HI R20, RZ, 0x6, R93 ;  /* 0x00000006ff147819 */ /* 0x001fc8000001165d */
[----:B------:R-:W-:-:S04]  /*5740*/  SGXT.U32 R20, R20, 0x1 ;  /* 0x000000011414781a */ /* 0x000fc80000000000 */
[----:B------:R-:W-:-:S04]  /*5750*/  LOP3.LUT R20, R20, 0x16, RZ, 0xfc, !PT ;  /* 0x0000001614147812 */ /* 0x000fc800078efcff */
[----:B------:R-:W-:Y:S02]  /*5760*/  ISETP.GE.AND P3, PT, R20, R122, PT ;  /* 0x0000007a1400720c */ /* 0x000fe40003f66270 */
[----:B------:R-:W-:Y:S02]  /*5770*/  SHF.R.U32.HI R20, RZ, 0x6, R93 ;  /* 0x00000006ff147819 */ /* 0x000fe4000001165d */
[----:B------:R-:W4:Y:S02]  /*5780*/  LDL R93, [R1+0x328] ;  /* 0x00032800015d7983 */ /* 0x000f240000100800 */
[----:B------:R-:W-:-:S04]  /*5790*/  SGXT.U32 R20, R20, 0x1 ;  /* 0x000000011414781a */ /* 0x000fc80000000000 */
[----:B------:R-:W-:-:S04]  /*57a0*/  LOP3.LUT R20, R20, 0x18, RZ, 0xfc, !PT ;  /* 0x0000001814147812 */ /* 0x000fc800078efcff */
[----:B------:R-:W-:Y:S02]  /*57b0*/  ISETP.GE.AND P0, PT, R20, R122, PT ;  /* 0x0000007a1400720c */ /* 0x000fe40003f06270 */
[----:B------:R-:W4:Y:S01]  /*57c0*/  LDL R20, [R1+0x324] ;  /* 0x0003240001147983 */ /* 0x000f220000100800 */
[----:B------:R-:W-:-:S05]  /*57d0*/  @!P1 IMAD.MOV.U32 R109, RZ, RZ, R16 ;  /* 0x000000ffff6d9224 */ /* 0x000fca00078e0010 */
[----:B------:R2:W4:Y:S01]  /*57e0*/  @!P1 LDG.E.U16 R105, desc[UR60][R108.64] ;  /* 0x0000003c6c699981 */ /* 0x000522000c1e1500 */
[----:B------:R-:W-:-:S04]  /*57f0*/  SHF.R.U32.HI R16, RZ, 0x6, R111 ;  /* 0x00000006ff107819 */ /* 0x000fc8000001166f */
[----:B------:R-:W-:-:S04]  /*5800*/  SGXT.U32 R16, R16, 0x1 ;  /* 0x000000011010781a */ /* 0x000fc80000000000 */
[----:B------:R-:W-:Y:S02]  /*5810*/  LOP3.LUT R16, R16, 0x1a, RZ, 0xfc, !PT ;  /* 0x0000001a10107812 */ /* 0x000fe400078efcff */
[----:B------:R-:W-:Y:S02]  /*5820*/  PRMT R97, RZ, 0x7610, R97 ;  /* 0x00007610ff617816 */ /* 0x000fe40000000061 */
[----:B------:R-:W-:Y:S02]  /*5830*/  ISETP.GE.AND P1, PT, R16, R122, PT ;  /* 0x0000007a1000720c */ /* 0x000fe40003f26270 */
[----:B------:R-:W4:Y:S01]  /*5840*/  LDL R16, [R1+0x310] ;  /* 0x0003100001107983 */ /* 0x000f220000100800 */
[----:B--2---:R-:W-:-:S03]  /*5850*/  @!P2 IMAD.MOV.U32 R109, RZ, RZ, R10 ;  /* 0x000000ffff6da224 */ /* 0x004fc600078e000a */
[----:B------:R-:W2:Y:S01]  /*5860*/  LDL R10, [R1+0x314] ;  /* 0x00031400010a7983 */ /* 0x000ea20000100800 */
[----:B-----5:R-:W-:-:S05]  /*5870*/  @!P2 IMAD.MOV.U32 R108, RZ, RZ, R0 ;  /* 0x000000ffff6ca224 */ /* 0x020fca00078e0000 */
[----:B------:R3:W5:Y:S02]  /*5880*/  @!P2 LDG.E.U16 R97, desc[UR60][R108.64] ;  /* 0x0000003c6c61a981 */ /* 0x000764000c1e1500 */
[----:B---3--:R-:W-:Y:S02]  /*5890*/  @!P3 IMAD.MOV.U32 R108, RZ, RZ, R6 ;  /* 0x000000ffff6cb224 */ /* 0x008fe400078e0006 */
[----:B------:R-:W3:Y:S01]  /*58a0*/  LDL R6, [R1+0x308] ;  /* 0x0003080001067983 */ /* 0x000ee20000100800 */
[----:B------:R-:W-:Y:S01]  /*58b0*/  SHF.R.U32.HI R0, RZ, 0x6, R111 ;  /* 0x00000006ff007819 */ /* 0x000fe2000001166f */
[----:B----4-:R-:W-:Y:S02]  /*58c0*/  @!P3 IMAD.MOV.U32 R109, RZ, RZ, R93 ;  /* 0x000000ffff6db224 */ /* 0x010fe400078e005d */
[----:B------:R-:W0:Y:S01]  /*58d0*/  S2R R93, SR_TID.X ;  /* 0x00000000005d7919 */ /* 0x000e220000002100 */
[----:B------:R-:W-:-:S04]  /*58e0*/  SGXT.U32 R0, R0, 0x1 ;  /* 0x000000010000781a */ /* 0x000fc80000000000 */
[----:B------:R-:W-:Y:S02]  /*58f0*/  LOP3.LUT R0, R0, 0x1c, RZ, 0xfc, !PT ;  /* 0x0000001c00007812 */ /* 0x000fe400078efcff */
[----:B------:R-:W-:Y:S02]  /*5900*/  PRMT R101, RZ, 0x7610, R101 ;  /* 0x00007610ff657816 */ /* 0x000fe40000000065 */
[----:B------:R-:W-:Y:S02]  /*5910*/  ISETP.GE.AND P2, PT, R0, R122, PT ;  /* 0x0000007a0000720c */ /* 0x000fe40003f46270 */
[----:B------:R-:W-:Y:S02]  /*5920*/  SHF.R.U32.HI R0, RZ, 0x6, R111 ;  /* 0x00000006ff007819 */ /* 0x000fe4000001166f */
[----:B------:R-:W-:Y:S01]  /*5930*/  PRMT R126, RZ, 0x7610, R126 ;  /* 0x00007610ff7e7816 */ /* 0x000fe2000000007e */
[----:B------:R1:W4:Y:S01]  /*5940*/  @!P3 LDG.E.U16 R101, desc[UR60][R108.64] ;  /* 0x0000003c6c65b981 */ /* 0x000322000c1e1500 */
[----:B------:R-:W-:-:S04]  /*5950*/  SGXT.U32 R0, R0, 0x1 ;  /* 0x000000010000781a */ /* 0x000fc80000000000 */
[----:B------:R-:W-:Y:S01]  /*5960*/  LOP3.LUT R0, R0, 0x1e, RZ, 0xfc, !PT ;  /* 0x0000001e00007812 */ /* 0x000fe200078efcff */
[----:B-1----:R-:W-:Y:S02]  /*5970*/  @!P0 IMAD.MOV.U32 R108, RZ, RZ, R20 ;  /* 0x000000ffff6c8224 */ /* 0x002fe400078e0014 */
[----:B------:R-:W-:Y:S01]  /*5980*/  @!P0 IMAD.MOV.U32 R109, RZ, RZ, R110 ;  /* 0x000000ffff6d8224 */ /* 0x000fe200078e006e */
[----:B------:R-:W-:Y:S01]  /*5990*/  PRMT R106, RZ, 0x7610, R106 ;  /* 0x00007610ff6a7816 */ /* 0x000fe2000000006a */
[----:B------:R-:W5:Y:S01]  /*59a0*/  LDL R110, [R1+0x2f8] ;  /* 0x0002f800016e7983 */ /* 0x000f620000100800 */
[----:B0-----:R-:W-:-:S03]  /*59b0*/  SHF.R.U32.HI R20, RZ, 0x6, R93 ;  /* 0x00000006ff147819 */ /* 0x001fc6000001165d */
[----:B------:R0:W4:Y:S01]  /*59c0*/  @!P0 LDG.E.U16 R126, desc[UR60][R108.64] ;  /* 0x0000003c6c7e8981 */ /* 0x000122000c1e1500 */
[-C--:B------:R-:W-:Y:S02]  /*59d0*/  ISETP.GE.AND P3, PT, R0, R122.reuse, PT ;  /* 0x0000007a0000720c */ /* 0x080fe40003f66270 */
[----:B------:R-:W-:Y:S01]  /*59e0*/  SGXT.U32 R20, R20, 0x1 ;  /* 0x000000011414781a */ /* 0x000fe20000000000 */
[----:B------:R-:W5:Y:S03]  /*59f0*/  LDL R0, [R1+0x30c] ;  /* 0x00030c0001007983 */ /* 0x000f660000100800 */
[----:B------:R-:W-:Y:S01]  /*5a00*/  LOP3.LUT R20, R20, 0x20, RZ, 0xfc, !PT ;  /* 0x0000002014147812 */ /* 0x000fe200078efcff */
[----:B0-----:R-:W-:Y:S02]  /*5a10*/  @!P1 IMAD.MOV.U32 R108, RZ, RZ, R32 ;  /* 0x000000ffff6c9224 */ /* 0x001fe400078e0020 */
[----:B------:R-:W-:Y:S01]  /*5a20*/  @!P1 IMAD.MOV.U32 R109, RZ, RZ, R92 ;  /* 0x000000ffff6d9224 */ /* 0x000fe200078e005c */
[----:B------:R-:W-:Y:S01]  /*5a30*/  ISETP.GE.AND P0, PT, R20, R122, PT ;  /* 0x0000007a1400720c */ /* 0x000fe20003f06270 */
[----:B------:R-:W4:Y:S01]  /*5a40*/  LDL R92, [R1+0x2f0] ;  /* 0x0002f000015c7983 */ /* 0x000f220000100800 */
[----:B------:R-:W-:-:S03]  /*5a50*/  SHF.R.U32.HI R20, RZ, 0x6, R93 ;  /* 0x00000006ff147819 */ /* 0x000fc6000001165d */
[----:B------:R0:W4:Y:S01]  /*5a60*/  @!P1 LDG.E.U16 R106, desc[UR60][R108.64] ;  /* 0x0000003c6c6a9981 */ /* 0x000122000c1e1500 */
[----:B------:R-:W-:-:S03]  /*5a70*/  SGXT.U32 R20, R20, 0x1 ;  /* 0x000000011414781a */ /* 0x000fc60000000000 */
[----:B------:R-:W4:Y:S01]  /*5a80*/  LDL R93, [R1+0x300] ;  /* 0x00030000015d7983 */ /* 0x000f220000100800 */
[----:B------:R-:W-:Y:S02]  /*5a90*/  LOP3.LUT R20, R20, 0x22, RZ, 0xfc, !PT ;  /* 0x0000002214147812 */ /* 0x000fe400078efcff */
[----:B------:R-:W-:Y:S01]  /*5aa0*/  PRMT R98, RZ, 0x7610, R98 ;  /* 0x00007610ff627816 */ /* 0x000fe20000000062 */
[----:B------:R-:W4:Y:S01]  /*5ab0*/  LDL R32, [R1+0x2f4] ;  /* 0x0002f40001207983 */ /* 0x000f220000100800 */
[----:B------:R-:W-:-:S03]  /*5ac0*/  ISETP.GE.AND P1, PT, R20, R122, PT ;  /* 0x0000007a1400720c */ /* 0x000fc60003f26270 */
[----:B------:R-:W4:Y:S01]  /*5ad0*/  LDL R20, [R1+0x2fc] ;  /* 0x0002fc0001147983 */ /* 0x000f220000100800 */
[----:B0-----:R-:W-:Y:S02]  /*5ae0*/  @!P2 IMAD.MOV.U32 R109, RZ, RZ, R16 ;  /* 0x000000ffff6da224 */ /* 0x001fe400078e0010 */
[----:B--2---:R-:W-:Y:S02]  /*5af0*/  @!P2 IMAD.MOV.U32 R108, RZ, RZ, R10 ;  /* 0x000000ffff6ca224 */ /* 0x004fe400078e000a */
[----:B------:R-:W2:Y:S04]  /*5b00*/  LDL R10, [R1+0x304] ;  /* 0x00030400010a7983 */ /* 0x000ea80000100800 */
[----:B------:R3:W2:Y:S02]  /*5b10*/  @!P2 LDG.E.U16 R98, desc[UR60][R108.64] ;  /* 0x0000003c6c62a981 */ /* 0x0006a4000c1e1500 */
[----:B---3--:R-:W-:-:S02]  /*5b20*/  @!P3 IMAD.MOV.U32 R109, RZ, RZ, R6 ;  /* 0x000000ffff6db224 */ /* 0x008fc400078e0006 */
[----:B------:R-:W3:Y:S01]  /*5b30*/  LDL R6, [R1+0x2ec] ;  /* 0x0002ec0001067983 */ /* 0x000ee20000100800 */
[----:B------:R-:W-:-:S04]  /*5b40*/  SHF.R.U32.HI R16, RZ, 0x6, R111 ;  /* 0x00000006ff107819 */ /* 0x000fc8000001166f */
[----:B------:R-:W-:-:S04]  /*5b50*/  SGXT.U32 R16, R16, 0x1 ;  /* 0x000000011010781a */ /* 0x000fc80000000000 */
[----:B------:R-:W-:Y:S02]  /*5b60*/  LOP3.LUT R16, R16, 0x24, RZ, 0xfc, !PT ;  /* 0x0000002410107812 */ /* 0x000fe400078efcff */
[----:B------:R-:W-:Y:S02]  /*5b70*/  PRMT R102, RZ, 0x7610, R102 ;  /* 0x00007610ff667816 */ /* 0x000fe40000000066 */
        /* <DEDUP_REMOVED lines=12> */
[----:B----4-:R-:W-:-:S03]  /*5c40*/  @!P0 IMAD.MOV.U32 R109, RZ, RZ, R93 ;  /* 0x000000ffff6d8224 */ /* 0x010fc600078e005d */
[----:B------:R-:W-:-:S04]  /*5c50*/  SGXT.U32 R0, R0, 0x1 ;  /* 0x000000010000781a */ /* 0x000fc80000000000 */
[----:B------:R-:W-:Y:S01]  /*5c60*/  LOP3.LUT R0, R0, 0x28, RZ, 0xfc, !PT ;  /* 0x0000002800007812 */ /* 0x000fe200078efcff */
[----:B--2---:R-:W-:Y:S02]  /*5c70*/  @!P0 IMAD.MOV.U32 R108, RZ, RZ, R10 ;  /* 0x000000ffff6c8224 */ /* 0x004fe400078e000a */
[----:B------:R-:W2:Y:S04]  /*5c80*/  LDL R10, [R1+0x2e0] ;  /* 0x0002e000010a7983 */ /* 0x000ea80000100800 */
[----:B------:R0:W4:Y:S01]  /*5c90*/  @!P0 LDG.E.U16 R125, desc[UR60][R108.64] ;  /* 0x0000003c6c7d8981 */ /* 0x000122000c1e1500 */
[----:B------:R-:W-:-:S03]  /*5ca0*/  ISETP.GE.AND P0, PT, R0, R122, PT ;  /* 0x0000007a0000720c */ /* 0x000fc60003f06270 */
[----:B------:R-:W5:Y:S01]  /*5cb0*/  LDL R0, [R1+0x2e4] ;  /* 0x0002e40001007983 */ /* 0x000f620000100800 */
[----:B0-----:R-:W-:Y:S02]  /*5cc0*/  @!P1 IMAD.MOV.U32 R108, RZ, RZ, R20 ;  /* 0x000000ffff6c9224 */ /* 0x001fe400078e0014 */
[----:B------:R-:W-:Y:S01]  /*5cd0*/  @!P1 IMAD.MOV.U32 R109, RZ, RZ, R110 ;  /* 0x000000ffff6d9224 */ /* 0x000fe200078e006e */
[----:B------:R-:W0:Y:S04]  /*5ce0*/  S2R R93, SR_TID.X ;  /* 0x00000000005d7919 */ /* 0x000e280000002100 */
[----:B------:R1:W4:Y:S04]  /*5cf0*/  @!P1 LDG.E.U16 R252, desc[UR60][R108.64] ;  /* 0x0000003c6cfc9981 */ /* 0x000328000c1e1500 */
        /* <DEDUP_REMOVED lines=33> */
[----:B------:R-:W-:-:S04]  /*5f10*/  SHF.R.U32.HI R0, RZ, 0x6, R111 ;  /* 0x00000006ff007819 */ /* 0x000fc8000001166f */
[----:B------:R-:W-:Y:S01]  /*5f20*/  SGXT.U32 R0, R0, 0x1 ;  /* 0x000000010000781a */ /* 0x000fe20000000000 */
[----:B----4-:R-:W-:Y:S02]  /*5f30*/  @!P1 IMAD.MOV.U32 R109, RZ, RZ, R93 ;  /* 0x000000ffff6d9224 */ /* 0x010fe400078e005d */
[----:B------:R-:W0:Y:S01]  /*5f40*/  S2R R93, SR_TID.X ;  /* 0x00000000005d7919 */ /* 0x000e220000002100 */
[----:B------:R-:W-:-:S04]  /*5f50*/  LOP3.LUT R0, R0, 0x30, RZ, 0xfc, !PT ;  /* 0x0000003000007812 */ /* 0x000fc800078efcff */
[----:B------:R-:W-:Y:S02]  /*5f60*/  ISETP.GE.AND P0, PT, R0, R122, PT ;  /* 0x0000007a0000720c */ /* 0x000fe40003f06270 */
[----:B------:R-:W-:Y:S02]  /*5f70*/  SHF.R.U32.HI R0, RZ, 0x6, R111 ;  /* 0x00000006ff007819 */ /* 0x000fe4000001166f */
[----:B------:R-:W-:Y:S02]  /*5f80*/  PRMT R248, RZ, 0x7610, R248 ;  /* 0x00007610fff87816 */ /* 0x000fe400000000f8 */
[----:B------:R-:W-:-:S04]  /*5f90*/  SGXT.U32 R0, R0, 0x1 ;  /* 0x000000010000781a */ /* 0x000fc80000000000 */
[----:B------:R-:W-:Y:S01]  /*5fa0*/  LOP3.LUT R0, R0, 0x32, RZ, 0xfc, !PT ;  /* 0x0000003200007812 */ /* 0x000fe200078efcff */
[----:B------:R1:W4:Y:S01]  /*5fb0*/  @!P1 LDG.E.U16 R248, desc[UR60][R108.64] ;  /* 0x0000003c6cf89981 */ /* 0x000322000c1e1500 */
[----:B------:R-:W-:Y:S02]  /*5fc0*/  PRMT R246, RZ, 0x7610, R246 ;  /* 0x00007610fff67816 */ /* 0x000fe400000000f6 */
[----:B------:R-:W-:Y:S02]  /*5fd0*/  ISETP.GE.AND P1, PT, R0, R122, PT ;  /* 0x0000007a0000720c */ /* 0x000fe40003f26270 */
[----:B------:R-:W5:Y:S01]  /*5fe0*/  LDL R0, [R1+0x2bc] ;  /* 0x0002bc0001007983 */ /* 0x000f620000100800 */
[----:B-1----:R-:W-:Y:S02]  /*5ff0*/  @!P2 IMAD.MOV.U32 R108, RZ, RZ, R20 ;  /* 0x000000ffff6ca224 */ /* 0x002fe400078e0014 */
[----:B------:R-:W-:Y:S01]  /*6000*/  @!P2 IMAD.MOV.U32 R109, RZ, RZ, R110 ;  /* 0x000000ffff6da224 */ /* 0x000fe200078e006e */
[----:B------:R-:W-:Y:S01]  /*6010*/  PRMT R245, RZ, 0x7610, R245 ;  /* 0x00007610fff57816 */ /* 0x000fe200000000f5 */
[----:B------:R-:W4:Y:S01]  /*6020*/  LDL R110, [R1+0x2a8] ;  /* 0x0002a800016e7983 */ /* 0x000f220000100800 */
[----:B0-----:R-:W-:-:S03]  /*6030*/  SHF.R.U32.HI R20, RZ, 0x6, R93 ;  /* 0x00000006ff147819 */ /* 0x001fc6000001165d */
[----:B------:R0:W4:Y:S01]  /*6040*/  @!P2 LDG.E.U16 R246, desc[UR60][R108.64] ;  /* 0x0000003c6cf6a981 */ /* 0x000122000c1e1500 */
[----:B------:R-:W-:-:S04]  /*6050*/  SGXT.U32 R20, R20, 0x1 ;  /* 0x000000011414781a */ /* 0x000fc80000000000 */
        /* <DEDUP_REMOVED lines=21> */
[----:B------:R-:W-:Y:S02]  /*61b0*/  SGXT.U32 R16, R16, 0x1 ;  /* 0x000000011010781a */ /* 0x000fe40000000000 */
[----:B------:R-:W-:Y:S02]  /*61c0*/  PRMT R244, RZ, 0x7610, R244 ;  /* 0x00007610fff47816 */ /* 0x000fe400000000f4 */
[----:B------:R-:W-:-:S04]  /*61d0*/  LOP3.LUT R16, R16, 0x38, RZ, 0xfc, !PT ;  /* 0x0000003810107812 */ /* 0x000fc800078efcff */
[----:B------:R-:W-:Y:S02]  /*61e0*/  ISETP.GE.AND P0, PT, R16, R122, PT ;  /* 0x0000007a1000720c */ /* 0x000fe40003f06270 */
[----:B------:R-:W3:Y:S01]  /*61f0*/  LDL R16, [R1+0x298] ;  /* 0x0002980001107983 */ /* 0x000ee20000100800 */
[----:B------:R-:W-:Y:S01]  /*6200*/  PRMT R242, RZ, 0x7610, R242 ;  /* 0x00007610fff27816 */ /* 0x000fe200000000f2 */
[----:B-----5:R-:W-:Y:S01]  /*6210*/  @!P1 IMAD.MOV.U32 R108, RZ, RZ, R0 ;  /* 0x000000ffff6c9224 */ /* 0x020fe200078e0000 */
[----:B------:R-:W-:-:S04]  /*6220*/  SHF.R.U32.HI R0, RZ, 0x6, R111 ;  /* 0x00000006ff007819 */ /* 0x000fc8000001166f */
[----:B------:R-:W-:Y:S01]  /*6230*/  SGXT.U32 R0, R0, 0x1 ;  /* 0x000000010000781a */ /* 0x000fe20000000000 */
[----:B------:R4:W5:Y:S03]  /*6240*/  @!P1 LDG.E.U16 R244, desc[UR60][R108.64] ;  /* 0x0000003c6cf49981 */ /* 0x000966000c1e1500 */
[----:B------:R-:W-:-:S04]  /*6250*/  LOP3.LUT R0, R0, 0x3a, RZ, 0xfc, !PT ;  /* 0x0000003a00007812 */ /* 0x000fc800078efcff */
[----:B------:R-:W-:Y:S02]  /*6260*/  ISETP.GE.AND P1, PT, R0, R122, PT ;  /* 0x0000007a0000720c */ /* 0x000fe40003f26270 */
[----:B------:R-:W-:-:S04]  /*6270*/  SHF.R.U32.HI R0, RZ, 0x6, R111 ;  /* 0x00000006ff007819 */ /* 0x000fc8000001166f */
[----:B------:R-:W-:-:S04]  /*6280*/  SGXT.U32 R0, R0, 0x1 ;  /* 0x000000010000781a */ /* 0x000fc80000000000 */
[----:B------:R-:W-:Y:S02]  /*6290*/  LOP3.LUT R0, R0, 0x3c, RZ, 0xfc, !PT ;  /* 0x0000003c00007812 */ /* 0x000fe400078efcff */
[----:B------:R-:W-:Y:S01]  /*62a0*/  PRMT R241, RZ, 0x7610, R241 ;  /* 0x00007610fff17816 */ /* 0x000fe200000000f1 */
[----:B----4-:R-:W-:Y:S01]  /*62b0*/  @!P2 IMAD.MOV.U32 R109, RZ, RZ, R93 ;  /* 0x000000ffff6da224 */ /* 0x010fe200078e005d */
[----:B------:R-:W-:Y:S01]  /*62c0*/  PRMT R121, RZ, 0x7610, R121 ;  /* 0x00007610ff797816 */ /* 0x000fe20000000079 */
[----:B--2---:R-:W-:Y:S02]  /*62d0*/  @!P2 IMAD.MOV.U32 R108, RZ, RZ, R10 ;  /* 0x000000ffff6ca224 */ /* 0x004fe400078e000a */
[----:B------:R-:W2:Y:S04]  /*62e0*/  LDL R10, [R1+0x290] ;  /* 0x00029000010a7983 */ /* 0x000ea80000100800 */
[----:B------:R0:W4:Y:S01]  /*62f0*/  @!P2 LDG.E.U16 R242, desc[UR60][R108.64] ;  /* 0x0000003c6cf2a981 */ /* 0x000122000c1e1500 */
[----:B------:R-:W-:-:S03]  /*6300*/  ISETP.GE.AND P2, PT, R0, R122, PT ;  /* 0x0000007a0000720c */ /* 0x000fc60003f46270 */
[----:B------:R-:W5:Y:S01]  /*6310*/  LDL R0, [R1+0x294] ;  /* 0x0002940001007983 */ /* 0x000f620000100800 */
[----:B0-----:R-:W-:Y:S02]  /*6320*/  @!P3 IMAD.MOV.U32 R108, RZ, RZ, R20 ;  /* 0x000000ffff6cb224 */ /* 0x001fe400078e0014 */
[----:B------:R-:W-:-:S05]  /*6330*/  @!P3 IMAD.MOV.U32 R109, RZ, RZ, R110 ;  /* 0x000000ffff6db224 */ /* 0x000fca00078e006e */
[----:B------:R0:W4:Y:S02]  /*6340*/  @!P3 LDG.E.U16 R241, desc[UR60][R108.64] ;  /* 0x0000003c6cf1b981 */ /* 0x000124000c1e1500 */
[----:B0-----:R-:W-:Y:S02]  /*6350*/  @!P0 IMAD.MOV.U32 R108, RZ, RZ, R32 ;  /* 0x000000ffff6c8224 */ /* 0x001fe400078e0020 */
[----:B------:R-:W-:Y:S01]  /*6360*/  @!P0 IMAD.MOV.U32 R109, RZ, RZ, R92 ;  /* 0x000000ffff6d8224 */ /* 0x000fe200078e005c */
[----:B------:R-:W0:Y:S04]  /*6370*/  S2R R93, SR_TID.X ;  /* 0x00000000005d7919 */ /* 0x000e280000002100 */
[----:B------:R3:W4:Y:S01]  /*6380*/  @!P0 LDG.E.U16 R121, desc[UR60][R108.64] ;  /* 0x0000003c6c798981 */ /* 0x000722000c1e1500 */
[----:B------:R-:W1:Y:S01]  /*6390*/  S2R R110, SR_TID.X ;  /* 0x00000000006e7919 */ /* 0x000e620000002100 */
[----:B------:R-:W-:-:S02]  /*63a0*/  PRMT R240, RZ, 0x7610, R240 ;  /* 0x00007610fff07816 */ /* 0x000fc400000000f0 */
[----:B------:R-:W4:Y:S04]  /*63b0*/  LDL R92, [R1+0x278] ;  /* 0x00027800015c7983 */ /* 0x000f280000100800 */
        /* <DEDUP_REMOVED lines=15> */
[----:B-1----:R-:W-:-:S04]  /*64b0*/  SHF.R.U32.HI R16, RZ, 0x6, R110 ;  /* 0x00000006ff107819 */ /* 0x002fc8000001166e */
[----:B------:R-:W-:Y:S02]  /*64c0*/  SGXT.U32 R16, R16, 0x1 ;  /* 0x000000011010781a */ /* 0x000fe40000000000 */
[----:B------:R-:W-:Y:S02]  /*64d0*/  PRMT R238, RZ, 0x7610, R238 ;  /* 0x00007610ffee7816 */ /* 0x000fe400000000ee */
[----:B------:R-:W-:-:S04]  /*64e0*/  LOP3.LUT R16, R16, 0x42, RZ, 0xfc, !PT ;  /* 0x0000004210107812 */ /* 0x000fc800078efcff */
[----:B------:R-:W-:Y:S02]  /*64f0*/  ISETP.GE.AND P1, PT, R16, R122, PT ;  /* 0x0000007a1000720c */ /* 0x000fe40003f26270 */
[----:B------:R-:W4:Y:S01]  /*6500*/  LDL R16, [R1+0x270] ;  /* 0x0002700001107983 */ /* 0x000f220000100800 */
[----:B--2---:R-:W-:-:S03]  /*6510*/  @!P2 IMAD.MOV.U32 R109, RZ, RZ, R10 ;  /* 0x000000ffff6da224 */ /* 0x004fc600078e000a */
[----:B------:R-:W2:Y:S01]  /*6520*/  LDL R10, [R1+0x274] ;  /* 0x00027400010a7983 */ /* 0x000ea20000100800 */
[----:B-----5:R-:W-:Y:S01]  /*6530*/  @!P2 IMAD.MOV.U32 R108, RZ, RZ, R0 ;  /* 0x000000ffff6ca224 */ /* 0x020fe200078e0000 */
[----:B------:R-:W-:-:S04]  /*6540*/  SHF.R.U32.HI R0, RZ, 0x6, R110 ;  /* 0x00000006ff007819 */ /* 0x000fc8000001166e */
[----:B------:R-:W-:Y:S01]  /*6550*/  SGXT.U32 R0, R0, 0x1 ;  /* 0x000000010000781a */ /* 0x000fe20000000000 */
[----:B------:R0:W5:Y:S03]  /*6560*/  @!P2 LDG.E.U16 R238, desc[UR60][R108.64] ;  /* 0x0000003c6ceea981 */ /* 0x000166000c1e1500 */
[----:B------:R-:W-:-:S04]  /*6570*/  LOP3.LUT R0, R0, 0x44, RZ, 0xfc, !PT ;  /* 0x0000004400007812 */ /* 0x000fc800078efcff */
[----:B------:R-:W-:Y:S02]  /*6580*/  ISETP.GE.AND P2, PT, R0, R122, PT ;  /* 0x0000007a0000720c */ /* 0x000fe40003f46270 */
[----:B------:R-:W-:Y:S01]  /*6590*/  SHF.R.U32.HI R0, RZ, 0x6, R110 ;  /* 0x00000006ff007819 */ /* 0x000fe2000001166e */
[----:B---3--:R-:W-:Y:S02]  /*65a0*/  @!P3 IMAD.MOV.U32 R110, RZ, RZ, R6 ;  /* 0x000000ffff6eb224 */ /* 0x008fe400078e0006 */
[----:B------:R-:W3:Y:S01]  /*65b0*/  LDL R6, [R1+0x254] ;  /* 0x0002540001067983 */ /* 0x000ee20000100800 */
[----:B----4-:R-:W-:Y:S02]  /*65c0*/  @!P3 IMAD.MOV.U32 R111, RZ, RZ, R93 ;  /* 0x000000ffff6fb224 */ /* 0x010fe400078e005d */
[----:B------:R-:W1:Y:S01]  /*65d0*/  S2R R93, SR_TID.X ;  /* 0x00000000005d7919 */ /* 0x000e620000002100 */
[----:B------:R-:W-:Y:S02]  /*65e0*/  PRMT R237, RZ, 0x7610, R237 ;  /* 0x00007610ffed7816 */ /* 0x000fe400000000ed */
[----:B------:R-:W-:-:S04]  /*65f0*/  SGXT.U32 R0, R0, 0x1 ;  /* 0x000000010000781a */ /* 0x000fc80000000000 */
[----:B------:R4:W5:Y:S01]  /*6600*/  @!P3 LDG.E.U16 R237, desc[UR60][R110.64] ;  /* 0x0000003c6eedb981 */ /* 0x000962000c1e1500 */
[----:B------:R-:W-:Y:S02]  /*6610*/  LOP3.LUT R0, R0, 0x46, RZ, 0xfc, !PT ;  /* 0x0000004600007812 */ /* 0x000fe400078efcff */
[----:B0-----:R-:W-:Y:S01]  /*6620*/  PRMT R108, RZ, 0x7610, R108 ;  /* 0x00007610ff6c7816 */ /* 0x001fe2000000006c */
[----:B----4-:R-:W-:Y:S01]  /*6630*/  @!P0 IMAD.MOV.U32 R110, RZ, RZ, R20 ;  /* 0x000000ffff6e8224 */ /* 0x010fe200078e0014 */
[----:B------:R-:W-:Y:S01]  /*6640*/  ISETP.GE.AND P3, PT, R0, R122, PT ;  /* 0x0000007a0000720c */ /* 0x000fe20003f66270 */
[----:B------:R-:W-:Y:S01]  /*6650*/  @!P0 IMAD.MOV.U32 R111, RZ, RZ, R130 ;  /* 0x000000ffff6f8224 */ /* 0x000fe200078e0082 */
[----:B------:R-:W4:Y:S04]  /*6660*/  LDL R0, [R1+0x258] ;  /* 0x0002580001007983 */ /* 0x000f280000100800 */
[----:B------:R0:W5:Y:S01]  /*6670*/  @!P0 LDG.E.U16 R108, desc[UR60][R110.64] ;  /* 0x0000003c6e6c8981 */ /* 0x000162000c1e1500 */
[----:B------:R-:W-:-:S03]  /*6680*/  PRMT R236, RZ, 0x7610, R236 ;  /* 0x00007610ffec7816 */ /* 0x000fc600000000ec */
[----:B------:R-:W5:Y:S01]  /*6690*/  LDL R130, [R1+0x244] ;  /* 0x0002440001827983 */ /* 0x000f620000100800 */
[----:B-1----:R-:W-:-:S04]  /*66a0*/  SHF.R.U32.HI R20, RZ, 0x6, R93 ;  /* 0x00000006ff147819 */ /* 0x002fc8000001165d */
[----:B------:R-:W-:-:S04]  /*66b0*/  SGXT.U32 R20, R20, 0x1 ;  /* 0x000000011414781a */ /* 0x000fc80000000000 */
[----:B------:R-:W-:-:S04]  /*66c0*/  LOP3.LUT R20, R20, 0x48, RZ, 0xfc, !PT ;  /* 0x0000004814147812 */ /* 0x000fc800078efcff */
[----:B------:R-:W-:Y:S02]  /*66d0*/  ISETP.GE.AND P0, PT, R20, R122, PT ;  /* 0x0000007a1400720c */ /* 0x000fe40003f06270 */
[----:B------:R-:W-:Y:S02]  /*66e0*/  SHF.R.U32.HI R20, RZ, 0x6, R93 ;  /* 0x00000006ff147819 */ /* 0x000fe4000001165d */
[----:B------:R-:W5:Y:S01]  /*66f0*/  LDL R93, [R1+0x24c] ;  /* 0x00024c00015d7983 */ /* 0x000f620000100800 */
[----:B0-----:R-:W-:Y:S02]  /*6700*/  @!P1 IMAD.MOV.U32 R110, RZ, RZ, R32 ;  /* 0x000000ffff6e9224 */ /* 0x001fe400078e0020 */
[----:B------:R-:W-:Y:S01]  /*6710*/  @!P1 IMAD.MOV.U32 R111, RZ, RZ, R92 ;  /* 0x000000ffff6f9224 */ /* 0x000fe200078e005c */
[----:B------:R-:W-:Y:S01]  /*6720*/  SGXT.U32 R20, R20, 0x1 ;  /* 0x000000011414781a */ /* 0x000fe20000000000 */
[----:B------:R-:W5:Y:S04]  /*6730*/  LDL R92, [R1+0x23c] ;  /* 0x00023c00015c7983 */ /* 0x000f680000100800 */
[----:B------:R0:W5:Y:S01]  /*6740*/  @!P1 LDG.E.U16 R236, desc[UR60][R110.64] ;  /* 0x0000003c6eec9981 */ /* 0x000162000c1e1500 */
[----:B------:R-:W-:-:S02]  /*6750*/  LOP3.LUT R20, R20, 0x4a, RZ, 0xfc, !PT ;  /* 0x0000004a14147812 */ /* 0x000fc400078efcff */
[----:B------:R-:W-:Y:S01]  /*6760*/  PRMT R234, RZ, 0x7610, R234 ;  /* 0x00007610ffea7816 */ /* 0x000fe200000000ea */
[----:B------:R-:W5:Y:S01]  /*6770*/  LDL R32, [R1+0x240] ;  /* 0x0002400001207983 */ /* 0x000f620000100800 */
[----:B------:R-:W-:-:S03]  /*6780*/  ISETP.GE.AND P1, PT, R20, R122, PT ;  /* 0x0000007a1400720c */ /* 0x000fc60003f26270 */
[----:B------:R-:W5:Y:S01]  /*6790*/  LDL R20, [R1+0x248] ;  /* 0x0002480001147983 */ /* 0x000f620000100800 */
[----:B0-----:R-:W-:Y:S02]  /*67a0*/  @!P2 IMAD.MOV.U32 R111, RZ, RZ, R16 ;  /* 0x000000ffff6fa224 */ /* 0x001fe400078e0010 */
[----:B--2---:R-:W-:Y:S02]  /*67b0*/  @!P2 IMAD.MOV.U32 R110, RZ, RZ, R10 ;  /* 0x000000ffff6ea224 */ /* 0x004fe400078e000a */
[----:B------:R-:W2:Y:S04]  /*67c0*/  LDL R10, [R1+0x250] ;  /* 0x00025000010a7983 */ /* 0x000ea80000100800 */
[----:B------:R3:W2:Y:S02]  /*67d0*/  @!P2 LDG.E.U16 R234, desc[UR60][R110.64] ;  /* 0x0000003c6eeaa981 */ /* 0x0006a4000c1e1500 */
[----:B---3--:R-:W-:-:S02]  /*67e0*/  @!P3 IMAD.MOV.U32 R111, RZ, RZ, R6 ;  /* 0x000000ffff6fb224 */ /* 0x008fc400078e0006 */
[----:B------:R-:W3:Y:S01]  /*67f0*/  LDL R6, [R1+0x238] ;  /* 0x0002380001067983 */ /* 0x000ee20000100800 */
[----:B------:R-:W0:Y:S01]  /*6800*/  S2R R131, SR_TID.X ;  /* 0x0000000000837919 */ /* 0x000e220000002100 */
[----:B------:R-:W-:Y:S02]  /*6810*/  PRMT R233, RZ, 0x7610, R233 ;  /* 0x00007610ffe97816 */ /* 0x000fe400000000e9 */
[----:B------:R-:W-:Y:S01]  /*6820*/  PRMT R120, RZ, 0x7610, R120 ;  /* 0x00007610ff787816 */ /* 0x000fe20000000078 */
[----:B----4-:R-:W-:Y:S01]  /*6830*/  @!P3 IMAD.MOV.U32 R110, RZ, RZ, R0 ;  /* 0x000000ffff6eb224 */ /* 0x010fe200078e0000 */
[--C-:B0-----:R-:W-:Y:S02]  /*6840*/  SHF.R.U32.HI R16, RZ, 0x6, R131.reuse ;  /* 0x00000006ff107819 */ /* 0x101fe40000011683 */
[----:B------:R-:W-:Y:S02]  /*6850*/  SHF.R.U32.HI R0, RZ, 0x6, R131 ;  /* 0x00000006ff007819 */ /* 0x000fe40000011683 */
[----:B------:R5:W4:Y:S01]  /*6860*/  @!P3 LDG.E.U16 R233, desc[UR60][R110.64] ;  /* 0x0000003c6ee9b981 */ /* 0x000b22000c1e1500 */
[----:B------:R-:W-:-:S02]  /*6870*/  SGXT.U32 R16, R16, 0x1 ;  /* 0x000000011010781a */ /* 0x000fc40000000000 */
[----:B------:R-:W-:Y:S02]  /*6880*/  SGXT.U32 R0, R0, 0x1 ;  /* 0x000000010000781a */ /* 0x000fe40000000000 */
[----:B------:R-:W-:Y:S02]  /*6890*/  LOP3.LUT R16, R16, 0x4c, RZ, 0xfc, !PT ;  /* 0x0000004c10107812 */ /* 0x000fe400078efcff */
[----:B------:R-:W-:Y:S02]  /*68a0*/  LOP3.LUT R0, R0, 0x4e, RZ, 0xfc, !PT ;  /* 0x0000004e00007812 */ /* 0x000fe400078efcff */
[-C--:B------:R-:W-:Y:S02]  /*68b0*/  ISETP.GE.AND P2, PT, R16, R122.reuse, PT ;  /* 0x0000007a1000720c */ /* 0x080fe40003f46270 */
[----:B------:R-:W-:Y:S01]  /*68c0*/  ISETP.GE.AND P3, PT, R0, R122, PT ;  /* 0x0000007a0000720c */ /* 0x000fe20003f66270 */
[----:B------:R-:W4:Y:S01]  /*68d0*/  LDL R16, [R1+0x234] ;  /* 0x0002340001107983 */ /* 0x000f220000100800 */
[----:B-----5:R-:W-:-:S02]  /*68e0*/  @!P0 IMAD.MOV.U32 R111, RZ, RZ, R93 ;  /* 0x000000ffff6f8224 */ /* 0x020fc400078e005d */
[----:B------:R-:W0:Y:S01]  /*68f0*/  S2R R93, SR_TID.X ;  /* 0x00000000005d7919 */ /* 0x000e220000002100 */
[----:B------:R-:W-:-:S04]  /*6900*/  SHF.R.U32.HI R0, RZ, 0x6, R131 ;  /* 0x00000006ff007819 */ /* 0x000fc80000011683 */
[----:B------:R-:W-:-:S04]  /*6910*/  SGXT.U32 R0, R0, 0x1 ;  /* 0x000000010000781a */ /* 0x000fc80000000000 */
[----:B------:R-:W-:Y:S02]  /*6920*/  LOP3.LUT R0, R0, 0x50, RZ, 0xfc, !PT ;  /* 0x0000005000007812 */ /* 0x000fe400078efcff */
[----:B------:R-:W-:Y:S02]  /*6930*/  PRMT R232, RZ, 0x7610, R232 ;  /* 0x00007610ffe87816 */ /* 0x000fe400000000e8 */
[----:B------:R-:W-:Y:S01]  /*6940*/  PRMT R230, RZ, 0x7610, R230 ;  /* 0x00007610ffe67816 */ /* 0x000fe200000000e6 */
[----:B--2---:R-:W-:Y:S02]  /*6950*/  @!P0 IMAD.MOV.U32 R110, RZ, RZ, R10 ;  /* 0x000000ffff6e8224 */ /* 0x004fe400078e000a */
[----:B------:R-:W2:Y:S04]  /*6960*/  LDL R10, [R1+0x22c] ;  /* 0x00022c00010a7983 */ /* 0x000ea80000100800 */
[----:B------:R1:W5:Y:S01]  /*6970*/  @!P0 LDG.E.U16 R120, desc[UR60][R110.64] ;  /* 0x0000003c6e788981 */ /* 0x000362000c1e1500 */
[----:B------:R-:W-:-:S03]  /*6980*/  ISETP.GE.AND P0, PT, R0, R122, PT ;  /* 0x0000007a0000720c */ /* 0x000fc60003f06270 */
[----:B------:R-:W5:Y:S01]  /*6990*/  LDL R0, [R1+0x230] ;  /* 0x0002300001007983 */ /* 0x000f620000100800 */
[----:B-1----:R-:W-:Y:S01]  /*69a0*/  @!P1 IMAD.MOV.U32 R110, RZ, RZ, R20 ;  /* 0x000000ffff6e9224 */ /* 0x002fe200078e0014 */
[----:B0-----:R-:W-:Y:S01]  /*69b0*/  SHF.R.U32.HI R20, RZ, 0x6, R93 ;  /* 0x00000006ff147819 */ /* 0x001fe2000001165d */
[----:B------:R-:W-:Y:S02]  /*69c0*/  @!P1 IMAD.MOV.U32 R111, RZ, RZ, R130 ;  /* 0x000000ffff6f9224 */ /* 0x000fe400078e0082 */
[----:B------:R-:W5:Y:S01]  /*69d0*/  LDL R130, [R1+0x21c] ;  /* 0x00021c0001827983 */ /* 0x000f620000100800 */
[----:B------:R-:W-:-:S03]  /*69e0*/  SGXT.U32 R20, R20, 0x1 ;  /* 0x000000011414781a */ /* 0x000fc60000000000 */
[----:B------:R0:W5:Y:S01]  /*69f0*/  @!P1 LDG.E.U16 R232, desc[UR60][R110.64] ;  /* 0x0000003c6ee89981 */ /* 0x000162000c1e1500 */
[----:B------:R-:W-:-:S04]  /*6a00*/  LOP3.LUT R20, R20, 0x52, RZ, 0xfc, !PT ;  /* 0x0000005214147812 */ /* 0x000fc800078efcff */
[----:B------:R-:W-:Y:S01]  /*6a10*/  ISETP.GE.AND P1, PT, R20, R122, PT ;  /* 0x0000007a1400720c */ /* 0x000fe20003f26270 */
[----:B0-----:R-:W-:Y:S02]  /*6a20*/  @!P2 IMAD.MOV.U32 R110, RZ, RZ, R32 ;  /* 0x000000ffff6ea224 */ /* 0x001fe400078e0020 */
[----:B------:R-:W-:Y:S01]  /*6a30*/  @!P2 IMAD.MOV.U32 R111, RZ, RZ, R92 ;  /* 0x000000ffff6fa224 */ /* 0x000fe200078e005c */
[----:B------:R-:W-:Y:S01]  /*6a40*/  SHF.R.U32.HI R20, RZ, 0x6, R93 ;  /* 0x00000006ff147819 */ /* 0x000fe2000001165d */
[----:B------:R-:W5:Y:S04]  /*6a50*/  LDL R92, [R1+0x214] ;  /* 0x00021400015c7983 */ /* 0x000f680000100800 */
[----:B------:R3:W5:Y:S04]  /*6a60*/  @!P2 LDG.E.U16 R230, desc[UR60][R110.64] ;  /* 0x0000003c6ee6a981 */ /* 0x000768000c1e1500 */
[----:B------:R-:W5:Y:S01]  /*6a70*/  LDL R93, [R1+0x224] ;  /* 0x00022400015d7983 */ /* 0x000f620000100800 */
[----:B------:R-:W-:-:S03]  /*6a80*/  PRMT R229, RZ, 0x7610, R229 ;  /* 0x00007610ffe57816 */ /* 0x000fc600000000e5 */
[----:B------:R-:W5:Y:S01]  /*6a90*/  LDL R32, [R1+0x218] ;  /* 0x0002180001207983 */ /* 0x000f620000100800 */
[----:B---3--:R-:W-:-:S03]  /*6aa0*/  @!P3 IMAD.MOV.U32 R110, RZ, RZ, R6 ;  /* 0x000000ffff6eb224 */ /* 0x008fc600078e0006 */
[----:B------:R-:W3:Y:S01]  /*6ab0*/  LDL R6, [R1+0x228] ;  /* 0x0002280001067983 */ /* 0x000ee20000100800 */
[----:B------:R-:W-:-:S04]  /*6ac0*/  SGXT.U32 R20, R20, 0x1 ;  /* 0x000000011414781a */ /* 0x000fc80000000000 */
[----:B------:R-:W-:-:S04]  /*6ad0*/  LOP3.LUT R20, R20, 0x54, RZ, 0xfc, !PT ;  /* 0x0000005414147812 */ /* 0x000fc800078efcff */
[----:B------:R-:W-:Y:S02]  /*6ae0*/  ISETP.GE.AND P2, PT, R20, R122, PT ;  /* 0x0000007a1400720c */ /* 0x000fe40003f46270 */
[----:B------:R-:W3:Y:S01]  /*6af0*/  LDL R20, [R1+0x220] ;  /* 0x0002200001147983 */ /* 0x000ee20000100800 */
[----:B------:R-:W-:Y:S02]  /*6b00*/  PRMT R118, RZ, 0x7610, R118 ;  /* 0x00007610ff767816 */ /* 0x000fe40000000076 */
[----:B------:R-:W-:Y:S01]  /*6b10*/  PRMT R227, RZ, 0x7610, R227 ;  /* 0x00007610ffe37816 */ /* 0x000fe200000000e3 */
[----:B----4-:R-:W-:Y:S01]  /*6b20*/  @!P3 IMAD.MOV.U32 R111, RZ, RZ, R16 ;  /* 0x000000ffff6fb224 */ /* 0x010fe200078e0010 */
[----:B------:R-:W-:-:S04]  /*6b30*/  SHF.R.U32.HI R16, RZ, 0x6, R131 ;  /* 0x00000006ff107819 */ /* 0x000fc80000011683 */
[----:B------:R-:W-:Y:S01]  /*6b40*/  SGXT.U32 R16, R16, 0x1 ;  /* 0x000000011010781a */ /* 0x000fe20000000000 */
[----:B------:R2:W4:Y:S03]  /*6b50*/  @!P3 LDG.E.U16 R229, desc[UR60][R110.64] ;  /* 0x0000003c6ee5b981 */ /* 0x000526000c1e1500 */
        /* <DEDUP_REMOVED lines=13> */
[----:B------:R-:W-:Y:S01]  /*6c30*/  LOP3.LUT R0, R0, 0x5a, RZ, 0xfc, !PT ;  /* 0x0000005a00007812 */ /* 0x000fe200078efcff */
[----:B0-----:R-:W-:Y:S02]  /*6c40*/  @!P1 IMAD.MOV.U32 R111, RZ, RZ, R93 ;  /* 0x000000ffff6f9224 */ /* 0x001fe400078e005d */
[----:B---3--:R-:W-:Y:S01]  /*6c50*/  @!P1 IMAD.MOV.U32 R110, RZ, RZ, R6 ;  /* 0x000000ffff6e9224 */ /* 0x008fe200078e0006 */
[----:B------:R-:W0:Y:S04]  /*6c60*/  S2R R93, SR_TID.X ;  /* 0x00000000005d7919 */ /* 0x000e280000002100 */
[----:B------:R1:W3:Y:S01]  /*6c70*/  @!P1 LDG.E.U16 R227, desc[UR60][R110.64] ;  /* 0x0000003c6ee39981 */ /* 0x0002e2000c1e1500 */
[----:B------:R-:W-:-:S03]  /*6c80*/  ISETP.GE.AND P1, PT, R0, R122, PT ;  /* 0x0000007a0000720c */ /* 0x000fc60003f26270 */
[----:B------:R-:W5:Y:S01]  /*6c90*/  LDL R0, [R1+0x208] ;  /* 0x0002080001007983 */ /* 0x000f620000100800 */
[----:B------:R-:W-:-:S03]  /*6ca0*/  PRMT R226, RZ, 0x7610, R226 ;  /* 0x00007610ffe27816 */ /* 0x000fc600000000e2 */
[----:B------:R-:W3:Y:S01]  /*6cb0*/  LDL R6, [R1+0x204] ;  /* 0x0002040001067983 */ /* 0x000ee20000100800 */
[----:B-1----:R-:W-:Y:S02]  /*6cc0*/  @!P2 IMAD.MOV.U32 R110, RZ, RZ, R20 ;  /* 0x000000ffff6ea224 */ /* 0x002fe400078e0014 */
[----:B------:R-:W-:Y:S01]  /*6cd0*/  @!P2 IMAD.MOV.U32 R111, RZ, RZ, R130 ;  /* 0x000000ffff6fa224 */ /* 0x000fe200078e0082 */
[----:B------:R-:W-:Y:S01]  /*6ce0*/  PRMT R225, RZ, 0x7610, R225 ;  /* 0x00007610ffe17816 */ /* 0x000fe200000000e1 */
[----:B------:R-:W3:Y:S04]  /*6cf0*/  LDL R130, [R1+0x1f4] ;  /* 0x0001f40001827983 */ /* 0x000ee80000100800 */
[----:B------:R1:W3:Y:S01]  /*6d00*/  @!P2 LDG.E.U16 R226, desc[UR60][R110.64] ;  /* 0x0000003c6ee2a981 */ /* 0x0002e2000c1e1500 */
[----:B0-----:R-:W-:-:S04]  /*6d10*/  SHF.R.U32.HI R20, RZ, 0x6, R93 ;  /* 0x00000006ff147819 */ /* 0x001fc8000001165d */
[----:B------:R-:W-:-:S04]  /*6d20*/  SGXT.U32 R20, R20, 0x1 ;  /* 0x000000011414781a */ /* 0x000fc80000000000 */
[----:B------:R-:W-:-:S04]  /*6d30*/  LOP3.LUT R20, R20, 0x5c, RZ, 0xfc, !PT ;  /* 0x0000005c14147812 */ /* 0x000fc800078efcff */
[----:B------:R-:W-:Y:S02]  /*6d40*/  ISETP.GE.AND P2, PT, R20, R122, PT ;  /* 0x0000007a1400720c */ /* 0x000fe40003f46270 */
[----:B------:R-:W-:Y:S02]  /*6d50*/  SHF.R.U32.HI R20, RZ, 0x6, R93 ;  /* 0x00000006ff147819 */ /* 0x000fe4000001165d */
[----:B------:R-:W3:Y:S01]  /*6d60*/  LDL R93, [R1+0x1fc] ;  /* 0x0001fc00015d7983 */ /* 0x000ee20000100800 */
[----:B-1----:R-:W-:Y:S02]  /*6d70*/  @!P3 IMAD.MOV.U32 R110, RZ, RZ, R32 ;  /* 0x000000ffff6eb224 */ /* 0x002fe400078e0020 */
[----:B------:R-:W-:Y:S01]  /*6d80*/  @!P3 IMAD.MOV.U32 R111, RZ, RZ, R92 ;  /* 0x000000ffff6fb224 */ /* 0x000fe200078e005c */
[----:B------:R-:W-:Y:S01]  /*6d90*/  SGXT.U32 R20, R20, 0x1 ;  /* 0x000000011414781a */ /* 0x000fe20000000000 */
[----:B------:R-:W3:Y:S04]  /*6da0*/  LDL R92, [R1+0x1ec] ;  /* 0x0001ec00015c7983 */ /* 0x000ee80000100800 */
[----:B------:R4:W3:Y:S01]  /*6db0*/  @!P3 LDG.E.U16 R225, desc[UR60][R110.64] ;  /* 0x0000003c6ee1b981 */ /* 0x0008e2000c1e1500 */
[----:B------:R-:W-:-:S02]  /*6dc0*/  LOP3.LUT R20, R20, 0x5e, RZ, 0xfc, !PT ;  /* 0x0000005e14147812 */ /* 0x000fc400078efcff */
[----:B------:R-:W-:Y:S01]  /*6dd0*/  PRMT R116, RZ, 0x7610, R116 ;  /* 0x00007610ff747816 */ /* 0x000fe20000000074 */
[----:B------:R-:W3:Y:S01]  /*6de0*/  LDL R32, [R1+0x1f0] ;  /* 0x0001f00001207983 */ /* 0x000ee20000100800 */
[----:B----4-:R-:W-:-:S03]  /*6df0*/  @!P0 IMAD.MOV.U32 R111, RZ, RZ, R16 ;  /* 0x000000ffff6f8224 */ /* 0x010fc600078e0010 */
[----:B------:R-:W4:Y:S01]  /*6e00*/  LDL R16, [R1+0x200] ;  /* 0x0002000001107983 */ /* 0x000f220000100800 */
[----:B------:R-:W-:-:S03]  /*6e10*/  ISETP.GE.AND P3, PT, R20, R122, PT ;  /* 0x0000007a1400720c */ /* 0x000fc60003f66270 */
[----:B------:R-:W4:Y:S01]  /*6e20*/  LDL R20, [R1+0x1f8] ;  /* 0x0001f80001147983 */ /* 0x000f220000100800 */
[----:B--2---:R-:W-:Y:S01]  /*6e30*/  @!P0 IMAD.MOV.U32 R110, RZ, RZ, R10 ;  /* 0x000000ffff6e8224 */ /* 0x004fe200078e000a */
[----:B------:R-:W-:-:S04]  /*6e40*/  SHF.R.U32.HI R10, RZ, 0x6, R131 ;  /* 0x00000006ff0a7819 */ /* 0x000fc80000011683 */
[----:B------:R-:W-:Y:S01]  /*6e50*/  SGXT.U32 R10, R10, 0x1 ;  /* 0x000000010a0a781a */ /* 0x000fe20000000000 */
[----:B------:R5:W2:Y:S03]  /*6e60*/  @!P0 LDG.E.U16 R116, desc[UR60][R110.64] ;  /* 0x0000003c6e748981 */ /* 0x000aa6000c1e1500 */
[----:B------:R-:W-:-:S04]  /*6e70*/  LOP3.LUT R10, R10, 0x60, RZ, 0xfc, !PT ;  /* 0x000000600a0a7812 */ /* 0x000fc800078efcff */
[----:B------:R-:W-:Y:S02]  /*6e80*/  ISETP.GE.AND P0, PT, R10, R122, PT ;  /* 0x0000007a0a00720c */ /* 0x000fe40003f06270 */
[----:B------:R-:W2:Y:S01]  /*6e90*/  LDL R10, [R1+0x1e4] ;  /* 0x0001e400010a7983 */ /* 0x000ea20000100800 */
[----:B-----5:R-:W-:-:S03]  /*6ea0*/  @!P1 IMAD.MOV.U32 R110, RZ, RZ, R0 ;  /* 0x000000ffff6e9224 */ /* 0x020fc600078e0000 */
[----:B------:R-:W5:Y:S01]  /*6eb0*/  LDL R0, [R1+0x1e8] ;  /* 0x0001e80001007983 */ /* 0x000f620000100800 */
[----:B------:R-:W-:Y:S01]  /*6ec0*/  PRMT R222, RZ, 0x7610, R222 ;  /* 0x00007610ffde7816 */ /* 0x000fe200000000de */
[----:B---3--:R-:W-:-:S05]  /*6ed0*/  @!P1 IMAD.MOV.U32 R111, RZ, RZ, R6 ;  /* 0x000000ffff6f9224 */ /* 0x008fca00078e0006 */
[----:B------:R0:W3:Y:S01]  /*6ee0*/  @!P1 LDG.E.U16 R222, desc[UR60][R110.64] ;  /* 0x0000003c6ede9981 */ /* 0x0000e2000c1e1500 */
[----:B------:R-:W-:-:S04]  /*6ef0*/  SHF.R.U32.HI R6, RZ, 0x6, R131 ;  /* 0x00000006ff067819 */ /* 0x000fc80000011683 */
[----:B------:R-:W-:-:S04]  /*6f00*/  SGXT.U32 R6, R6, 0x1 ;  /* 0x000000010606781a */ /* 0x000fc80000000000 */
[----:B------:R-:W-:Y:S01]  /*6f10*/  LOP3.LUT R6, R6, 0x62, RZ, 0xfc, !PT ;  /* 0x0000006206067812 */ /* 0x000fe200078efcff */
[----:B0-----:R-:W-:Y:S02]  /*6f20*/  @!P2 IMAD.MOV.U32 R111, RZ, RZ, R93 ;  /* 0x000000ffff6fa224 */ /* 0x001fe400078e005d */
[----:B------:R-:W0:Y:S01]  /*6f30*/  S2R R93, SR_TID.X ;  /* 0x00000000005d7919 */ /* 0x000e220000002100 */
[----:B------:R-:W-:Y:S02]  /*6f40*/  PRMT R221, RZ, 0x7610, R221 ;  /* 0x00007610ffdd7816 */ /* 0x000fe400000000dd */
[----:B------:R-:W-:Y:S02]  /*6f50*/  ISETP.GE.AND P1, PT, R6, R122, PT ;  /* 0x0000007a0600720c */ /* 0x000fe40003f26270 */
[----:B------:R-:W-:-:S04]  /*6f60*/  SHF.R.U32.HI R6, RZ, 0x6, R131 ;  /* 0x00000006ff067819 */ /* 0x000fc80000011683 */
[----:B------:R-:W-:Y:S01]  /*6f70*/  SGXT.U32 R6, R6, 0x1 ;  /* 0x000000010606781a */ /* 0x000fe20000000000 */
[----:B----4-:R-:W-:-:S03]  /*6f80*/  @!P2 IMAD.MOV.U32 R110, RZ, RZ, R16 ;  /* 0x000000ffff6ea224 */ /* 0x010fc600078e0010 */
[----:B------:R-:W-:Y:S01]  /*6f90*/  LOP3.LUT R6, R6, 0x64, RZ, 0xfc, !PT ;  /* 0x0000006406067812 */ /* 0x000fe200078efcff */
[----:B------:R-:W4:Y:S04]  /*6fa0*/  LDL R16, [R1+0x1dc] ;  /* 0x0001dc0001107983 */ /* 0x000f280000100800 */
[----:B------:R1:W3:Y:S01]  /*6fb0*/  @!P2 LDG.E.U16 R221, desc[UR60][R110.64] ;  /* 0x0000003c6edda981 */ /* 0x0002e2000c1e1500 */
[----:B------:R-:W-:Y:S01]  /*6fc0*/  PRMT R220, RZ, 0x7610, R220 ;  /* 0x00007610ffdc7816 */ /* 0x000fe200000000dc */
[----:B-1----:R-:W-:Y:S01]  /*6fd0*/  @!P3 IMAD.MOV.U32 R110, RZ, RZ, R20 ;  /* 0x000000ffff6eb224 */ /* 0x002fe200078e0014 */
[----:B0-----:R-:W-:Y:S01]  /*6fe0*/  SHF.R.U32.HI R20, RZ, 0x6, R93 ;  /* 0x00000006ff147819 */ /* 0x001fe2000001165d */
[----:B------:R-:W-:Y:S01]  /*6ff0*/  @!P3 IMAD.MOV.U32 R111, RZ, RZ, R130 ;  /* 0x000000ffff6fb224 */ /* 0x000fe200078e0082 */
[----:B------:R-:W-:Y:S01]  /*7000*/  ISETP.GE.AND P2, PT, R6, R122, PT ;  /* 0x0000007a0600720c */ /* 0x000fe20003f46270 */
[----:B------:R-:W3:Y:S01]  /*7010*/  LDL R130, [R1+0x1d4] ;  /* 0x0001d40001827983 */ /* 0x000ee20000100800 */
[----:B------:R-:W-:-:S03]  /*7020*/  SGXT.U32 R20, R20, 0x1 ;  /* 0x000000011414781a */ /* 0x000fc60000000000 */
[----:B------:R-:W3:Y:S01]  /*7030*/  LDL R6, [R1+0x1e0] ;  /* 0x0001e00001067983 */ /* 0x000ee20000100800 */
[----:B------:R-:W-:Y:S02]  /*7040*/  LOP3.LUT R20, R20, 0x66, RZ, 0xfc, !PT ;  /* 0x0000006614147812 */ /* 0x000fe400078efcff */
[----:B------:R-:W-:Y:S01]  /*7050*/  PRMT R114, RZ, 0x7610, R114 ;  /* 0x00007610ff727816 */ /* 0x000fe20000000072 */
[----:B------:R0:W3:Y:S01]  /*7060*/  @!P3 LDG.E.U16 R220, desc[UR60][R110.64] ;  /* 0x0000003c6edcb981 */ /* 0x0000e2000c1e1500 */
[----:B------:R-:W-:Y:S02]  /*7070*/  ISETP.GE.AND P3, PT, R20, R122, PT ;  /* 0x0000007a1400720c */ /* 0x000fe40003f66270 */
[----:B------:R-:W-:Y:S02]  /*7080*/  SHF.R.U32.HI R20, RZ, 0x6, R93 ;  /* 0x00000006ff147819 */ /* 0x000fe4000001165d */
[----:B------:R-:W3:Y:S01]  /*7090*/  LDL R93, [R1+0x1d8] ;  /* 0x0001d800015d7983 */ /* 0x000ee20000100800 */
[----:B0-----:R-:W-:-:S02]  /*70a0*/  @!P0 IMAD.MOV.U32 R110, RZ, RZ, R32 ;  /* 0x000000ffff6e8224 */ /* 0x001fc400078e0020 */
[----:B------:R-:W-:Y:S01]  /*70b0*/  @!P0 IMAD.MOV.U32 R111, RZ, RZ, R92 ;  /* 0x000000ffff6f8224 */ /* 0x000fe200078e005c */
[----:B------:R-:W-:Y:S01]  /*70c0*/  SGXT.U32 R20, R20, 0x1 ;  /* 0x000000011414781a */ /* 0x000fe20000000000 */
[----:B------:R-:W3:Y:S04]  /*70d0*/  LDL R32, [R1+0x1c4] ;  /* 0x0001c40001207983 */ /* 0x000ee80000100800 */
[----:B------:R2:W3:Y:S02]  /*70e0*/  @!P0 LDG.E.U16 R114, desc[UR60][R110.64] ;  /* 0x0000003c6e728981 */ /* 0x0004e4000c1e1500 */
[----:B--2---:R-:W-:Y:S02]  /*70f0*/  @!P1 IMAD.MOV.U32 R111, RZ, RZ, R10 ;  /* 0x000000ffff6f9224 */ /* 0x004fe400078e000a */
[----:B------:R-:W2:Y:S01]  /*7100*/  LDL R10, [R1+0x1cc] ;  /* 0x0001cc00010a7983 */ /* 0x000ea20000100800 */
[----:B-----5:R-:W-:-:S03]  /*7110*/  @!P1 IMAD.MOV.U32 R110, RZ, RZ, R0 ;  /* 0x000000ffff6e9224 */ /* 0x020fc600078e0000 */
[----:B------:R-:W5:Y:S01]  /*7120*/  LDL R0, [R1+0x1d0] ;  /* 0x0001d00001007983 */ /* 0x000f620000100800 */
[----:B------:R-:W-:Y:S02]  /*7130*/  PRMT R218, RZ, 0x7610, R218 ;  /* 0x00007610ffda7816 */ /* 0x000fe400000000da */
[----:B------:R-:W-:Y:S02]  /*7140*/  LOP3.LUT R20, R20, 0x68, RZ, 0xfc, !PT ;  /* 0x0000006814147812 */ /* 0x000fe400078efcff */
[----:B------:R-:W-:Y:S02]  /*7150*/  PRMT R217, RZ, 0x7610, R217 ;  /* 0x00007610ffd97816 */ /* 0x000fe400000000d9 */
[----:B------:R-:W-:Y:S01]  /*7160*/  ISETP.GE.AND P0, PT, R20, R122, PT ;  /* 0x0000007a1400720c */ /* 0x000fe20003f06270 */
[----:B------:R4:W5:Y:S01]  /*7170*/  @!P1 LDG.E.U16 R218, desc[UR60][R110.64] ;  /* 0x0000003c6eda9981 */ /* 0x000962000c1e1500 */
[----:B------:R-:W-:Y:S02]  /*7180*/  SHF.R.U32.HI R20, RZ, 0x6, R131 ;  /* 0x00000006ff147819 */ /* 0x000fe40000011683 */
[----:B------:R-:W-:-:S02]  /*7190*/  PRMT R216, RZ, 0x7610, R216 ;  /* 0x00007610ffd87816 */ /* 0x000fc400000000d8 */
[----:B------:R-:W-:-:S04]  /*71a0*/  SGXT.U32 R20, R20, 0x1 ;  /* 0x000000011414781a */ /* 0x000fc80000000000 */
[----:B------:R-:W-:-:S04]  /*71b0*/  LOP3.LUT R20, R20, 0x6a, RZ, 0xfc, !PT ;  /* 0x0000006a14147812 */ /* 0x000fc800078efcff */
[----:B------:R-:W-:Y:S02]  /*71c0*/  ISETP.GE.AND P1, PT, R20, R122, PT ;  /* 0x0000007a1400720c */ /* 0x000fe40003f26270 */
[----:B------:R-:W5:Y:S01]  /*71d0*/  LDL R20, [R1+0x1c8] ;  /* 0x0001c80001147983 */ /* 0x000f620000100800 */
[----:B----4-:R-:W-:-:S03]  /*71e0*/  @!P2 IMAD.MOV.U32 R111, RZ, RZ, R16 ;  /* 0x000000ffff6fa224 */ /* 0x010fc600078e0010 */
[----:B------:R-:W4:Y:S01]  /*71f0*/  LDL R16, [R1+0x1bc] ;  /* 0x0001bc0001107983 */ /* 0x000f220000100800 */
[----:B---3--:R-:W-:-:S03]  /*7200*/  @!P2 IMAD.MOV.U32 R110, RZ, RZ, R6 ;  /* 0x000000ffff6ea224 */ /* 0x008fc600078e0006 */
[----:B------:R-:W3:Y:S04]  /*7210*/  LDL R6, [R1+0x1c0] ;  /* 0x0001c00001067983 */ /* 0x000ee80000100800 */
[----:B------:R0:W3:Y:S02]  /*7220*/  @!P2 LDG.E.U16 R217, desc[UR60][R110.64] ;  /* 0x0000003c6ed9a981 */ /* 0x0000e4000c1e1500 */
[----:B0-----:R-:W-:Y:S02]  /*7230*/  @!P3 IMAD.MOV.U32 R110, RZ, RZ, R93 ;  /* 0x000000ffff6eb224 */ /* 0x001fe400078e005d */
[----:B------:R-:W-:-:S05]  /*7240*/  @!P3 IMAD.MOV.U32 R111, RZ, RZ, R130 ;  /* 0x000000ffff6fb224 */ /* 0x000fca00078e0082 */
[----:B------:R2:W3:Y:S02]  /*7250*/  @!P3 LDG.E.U16 R216, desc[UR60][R110.64] ;  /* 0x0000003c6ed8b981 */ /* 0x0004e4000c1e1500 */
[----:B--2---:R-:W-:Y:S02]  /*7260*/  @!P0 IMAD.MOV.U32 R111, RZ, RZ, R10 ;  /* 0x000000ffff6f8224 */ /* 0x004fe400078e000a */
[----:B------:R-:W2:Y:S01]  /*7270*/  LDL R10, [R1+0x1b4] ;  /* 0x0001b400010a7983 */ /* 0x000ea20000100800 */
[----:B-----5:R-:W-:-:S03]  /*7280*/  @!P0 IMAD.MOV.U32 R110, RZ, RZ, R0 ;  /* 0x000000ffff6e8224 */ /* 0x020fc600078e0000 */
[----:B------:R-:W5:Y:S01]  /*7290*/  LDL R0, [R1+0x1b8] ;  /* 0x0001b80001007983 */ /* 0x000f620000100800 */
[----:B------:R-:W-:Y:S01]  /*72a0*/  SHF.R.U32.HI R92, RZ, 0x6, R131 ;  /* 0x00000006ff5c7819 */ /* 0x000fe20000011683 */
[----:B------:R-:W0:Y:S03]  /*72b0*/  S2R R93, SR_TID.X ;  /* 0x00000000005d7919 */ /* 0x000e260000002100 */
[----:B------:R-:W-:-:S04]  /*72c0*/  SGXT.U32 R92, R92, 0x1 ;  /* 0x000000015c5c781a */ /* 0x000fc80000000000 */
[----:B------:R-:W-:-:S04]  /*72d0*/  LOP3.LUT R92, R92, 0x6c, RZ, 0xfc, !PT ;  /* 0x0000006c5c5c7812 */ /* 0x000fc800078efcff */
[----:B------:R-:W-:Y:S02]  /*72e0*/  ISETP.GE.AND P2, PT, R92, R122, PT ;  /* 0x0000007a5c00720c */ /* 0x000fe40003f46270 */
[----:B------:R-:W-:-:S04]  /*72f0*/  SHF.R.U32.HI R92, RZ, 0x6, R131 ;  /* 0x00000006ff5c7819 */ /* 0x000fc80000011683 */
[----:B------:R-:W-:Y:S02]  /*7300*/  SGXT.U32 R92, R92, 0x1 ;  /* 0x000000015c5c781a */ /* 0x000fe40000000000 */
[----:B------:R-:W-:Y:S02]  /*7310*/  PRMT R112, RZ, 0x7610, R112 ;  /* 0x00007610ff707816 */ /* 0x000fe40000000070 */
[----:B------:R-:W-:-:S04]  /*7320*/  LOP3.LUT R92, R92, 0x6e, RZ, 0xfc, !PT ;  /* 0x0000006e5c5c7812 */ /* 0x000fc800078efcff */
[----:B------:R-:W-:Y:S01]  /*7330*/  ISETP.GE.AND P3, PT, R92, R122, PT ;  /* 0x0000007a5c00720c */ /* 0x000fe20003f66270 */
[----:B------:R1:W5:Y:S01]  /*7340*/  @!P0 LDG.E.U16 R112, desc[UR60][R110.64] ;  /* 0x0000003c6e708981 */ /* 0x000362000c1e1500 */
[----:B------:R-:W-:Y:S02]  /*7350*/  PRMT R214, RZ, 0x7610, R214 ;  /* 0x00007610ffd67816 */ /* 0x000fe400000000d6 */
[--C-:B0-----:R-:W-:Y:S01]  /*7360*/  SHF.R.U32.HI R92, RZ, 0x6, R93.reuse ;  /* 0x00000006ff5c7819 */ /* 0x101fe2000001165d */
[----:B-1----:R-:W-:Y:S01]  /*7370*/  @!P1 IMAD.MOV.U32 R111, RZ, RZ, R32 ;  /* 0x000000ffff6f9224 */ /* 0x002fe200078e0020 */
[----:B------:R-:W-:Y:S02]  /*7380*/  SHF.R.U32.HI R32, RZ, 0x6, R93 ;  /* 0x00000006ff207819 */ /* 0x000fe4000001165d */
[----:B------:R-:W-:Y:S02]  /*7390*/  SGXT.U32 R92, R92, 0x1 ;  /* 0x000000015c5c781a */ /* 0x000fe40000000000 */
[----:B------:R-:W-:Y:S01]  /*73a0*/  SGXT.U32 R32, R32, 0x1 ;  /* 0x000000012020781a */ /* 0x000fe20000000000 */
[----:B------:R-:W-:Y:S01]  /*73b0*/  @!P1 IMAD.MOV.U32 R110, RZ, RZ, R20 ;  /* 0x000000ffff6e9224 */ /* 0x000fe200078e0014 */
[----:B------:R-:W-:Y:S01]  /*73c0*/  PRMT R212, RZ, 0x7610, R212 ;  /* 0x00007610ffd47816 */ /* 0x000fe200000000d4 */
[----:B------:R-:W5:Y:S01]  /*73d0*/  LDL R20, [R1+0x1b0] ;  /* 0x0001b00001147983 */ /* 0x000f620000100800 */
[----:B------:R-:W-:-:S02]  /*73e0*/  LOP3.LUT R92, R92, 0x70, RZ, 0xfc, !PT ;  /* 0x000000705c5c7812 */ /* 0x000fc400078efcff */
[----:B------:R-:W-:Y:S01]  /*73f0*/  LOP3.LUT R32, R32, 0x72, RZ, 0xfc, !PT ;  /* 0x0000007220207812 */ /* 0x000fe200078efcff */
[----:B------:R4:W5:Y:S01]  /*7400*/  @!P1 LDG.E.U16 R214, desc[UR60][R110.64] ;  /* 0x0000003c6ed69981 */ /* 0x000962000c1e1500 */
[-C--:B------:R-:W-:Y:S02]  /*7410*/  ISETP.GE.AND P0, PT, R92, R122.reuse, PT ;  /* 0x0000007a5c00720c */ /* 0x080fe40003f06270 */
[----:B------:R-:W-:Y:S01]  /*7420*/  ISETP.GE.AND P1, PT, R32, R122, PT ;  /* 0x0000007a2000720c */ /* 0x000fe20003f26270 */
[----:B------:R-:W5:Y:S04]  /*7430*/  LDL R92, [R1+0x1a4] ;  /* 0x0001a400015c7983 */ /* 0x000f680000100800 */
[----:B------:R-:W5:Y:S01]  /*7440*/  LDL R32, [R1+0x1a8] ;  /* 0x0001a80001207983 */ /* 0x000f620000100800 */
[----:B----4-:R-:W-:-:S03]  /*7450*/  @!P2 IMAD.MOV.U32 R111, RZ, RZ, R16 ;  /* 0x000000ffff6fa224 */ /* 0x010fc600078e0010 */
[----:B------:R-:W4:Y:S01]  /*7460*/  LDL R16, [R1+0x19c] ;  /* 0x00019c0001107983 */ /* 0x000f220000100800 */
[----:B---3--:R-:W-:-:S03]  /*7470*/  @!P2 IMAD.MOV.U32 R110, RZ, RZ, R6 ;  /* 0x000000ffff6ea224 */ /* 0x008fc600078e0006 */
[----:B------:R-:W3:Y:S01]  /*7480*/  LDL R6, [R1+0x1a0] ;  /* 0x0001a00001067983 */ /* 0x000ee20000100800 */
[----:B--2---:R-:W-:-:S03]  /*7490*/  @!P3 IMAD.MOV.U32 R131, RZ, RZ, R10 ;  /* 0x000000ffff83b224 */ /* 0x004fc600078e000a */
[----:B------:R-:W2:Y:S01]  /*74a0*/  LDL R10, [R1+0x194] ;  /* 0x00019400010a7983 */ /* 0x000ea20000100800 */
[----:B-----5:R-:W-:-:S03]  /*74b0*/  @!P3 IMAD.MOV.U32 R130, RZ, RZ, R0 ;  /* 0x000000ffff82b224 */ /* 0x020fc600078e0000 */
[----:B------:R-:W5:Y:S04]  /*74c0*/  LDL R0, [R1+0x198] ;  /* 0x0001980001007983 */ /* 0x000f680000100800 */
[----:B------:R-:W2:Y:S04]  /*74d0*/  @!P3 LDG.E.U16 R212, desc[UR60][R130.64] ;  /* 0x0000003c82d4b981 */ /* 0x000ea8000c1e1500 */
[----:B------:R-:W4:Y:S01]  /*74e0*/  LDL R131, [R1+0x1ac] ;  /* 0x0001ac0001837983 */ /* 0x000f220000100800 */
[----:B------:R-:W-:Y:S02]  /*74f0*/  SHF.R.U32.HI R93, RZ, 0x6, R93 ;  /* 0x00000006ff5d7819 */ /* 0x000fe4000001165d */
[----:B------:R-:W-:-:S02]  /*7500*/  PRMT R213, RZ, 0x7610, R213 ;  /* 0x00007610ffd57816 */ /* 0x000fc400000000d5 */
[----:B------:R-:W-:-:S04]  /*7510*/  SGXT.U32 R93, R93, 0x1 ;  /* 0x000000015d5d781a */ /* 0x000fc80000000000 */
[----:B------:R-:W-:Y:S01]  /*7520*/  LOP3.LUT R93, R93, 0x74, RZ, 0xfc, !PT ;  /* 0x000000745d5d7812 */ /* 0x000fe200078efcff */
[----:B------:R0:W2:Y:S03]  /*7530*/  @!P2 LDG.E.U16 R213, desc[UR60][R110.64] ;  /* 0x0000003c6ed5a981 */ /* 0x0000a6000c1e1500 */
[----:B------:R-:W-:Y:S02]  /*7540*/  ISETP.GE.AND P2, PT, R93, R122, PT ;  /* 0x0000007a5d00720c */ /* 0x000fe40003f46270 */
[----:B------:R-:W1:Y:S01]  /*7550*/  S2R R93, SR_TID.X ;  /* 0x00000000005d7919 */ /* 0x000e620000002100 */
[----:B0-----:R-:W-:Y:S02]  /*7560*/  PRMT R110, RZ, 0x7610, R110 ;  /* 0x00007610ff6e7816 */ /* 0x001fe4000000006e */
[----:B------:R-:W-:Y:S02]  /*7570*/  PRMT R210, RZ, 0x7610, R210 ;  /* 0x00007610ffd27816 */ /* 0x000fe400000000d2 */
[----:B-1----:R-:W-:-:S04]  /*7580*/  SHF.R.U32.HI R130, RZ, 0x6, R93 ;  /* 0x00000006ff827819 */ /* 0x002fc8000001165d */
[----:B------:R-:W-:-:S04]  /*7590*/  SGXT.U32 R130, R130, 0x1 ;  /* 0x000000018282781a */ /* 0x000fc80000000000 */
[----:B------:R-:W-:-:S04]  /*75a0*/  LOP3.LUT R130, R130, 0x76, RZ, 0xfc, !PT ;  /* 0x0000007682827812 */ /* 0x000fc800078efcff */
[----:B------:R-:W-:Y:S01]  /*75b0*/  ISETP.GE.AND P3, PT, R130, R122, PT ;  /* 0x0000007a8200720c */ /* 0x000fe20003f66270 */
[----:B------:R-:W-:Y:S01]  /*75c0*/  @!P0 IMAD.MOV.U32 R130, RZ, RZ, R20 ;  /* 0x000000ffff828224 */ /* 0x000fe200078e0014 */
[----:B------:R-:W-:Y:S02]  /*75d0*/  SHF.R.U32.HI R20, RZ, 0x6, R93 ;  /* 0x00000006ff147819 */ /* 0x000fe4000001165d */
[----:B------:R-:W-:Y:S02]  /*75e0*/  PRMT R209, RZ, 0x7610, R209 ;  /* 0x00007610ffd17816 */ /* 0x000fe400000000d1 */
[----:B------:R-:W-:-:S04]  /*75f0*/  SGXT.U32 R20, R20, 0x1 ;  /* 0x000000011414781a */ /* 0x000fc80000000000 */
[----:B------:R-:W-:Y:S02]  /*7600*/  LOP3.LUT R20, R20, 0x78, RZ, 0xfc, !PT ;  /* 0x0000007814147812 */ /* 0x000fe400078efcff */
[----:B------:R-:W-:Y:S01]  /*7610*/  PRMT R208, RZ, 0x7610, R208 ;  /* 0x00007610ffd07816 */ /* 0x000fe200000000d0 */
[----:B----4-:R0:W4:Y:S02]  /*7620*/  @!P0 LDG.E.U16 R110, desc[UR60][R130.64] ;  /* 0x0000003c826e8981 */ /* 0x010124000c1e1500 */
[----:B0-----:R-:W-:Y:S02]  /*7630*/  @!P1 IMAD.MOV.U32 R130, RZ, RZ, R32 ;  /* 0x000000ffff829224 */ /* 0x001fe400078e0020 */
[----:B------:R-:W-:-:S05]  /*7640*/  @!P1 IMAD.MOV.U32 R131, RZ, RZ, R92 ;  /* 0x000000ffff839224 */ /* 0x000fca00078e005c */
[----:B------:R3:W4:Y:S01]  /*7650*/  @!P1 LDG.E.U16 R210, desc[UR60][R130.64] ;  /* 0x0000003c82d29981 */ /* 0x000722000c1e1500 */
[----:B------:R-:W-:Y:S02]  /*7660*/  ISETP.GE.AND P0, PT, R20, R122, PT ;  /* 0x0000007a1400720c */ /* 0x000fe40003f06270 */
[----:B------:R-:W-:Y:S02]  /*7670*/  SHF.R.U32.HI R20, RZ, 0x6, R93 ;  /* 0x00000006ff147819 */ /* 0x000fe4000001165d */
[----:B------:R-:W4:Y:S01]  /*7680*/  LDL R93, [R1+0x190] ;  /* 0x00019000015d7983 */ /* 0x000f220000100800 */
[----:B---3--:R-:W-:Y:S02]  /*7690*/  @!P2 IMAD.MOV.U32 R130, RZ, RZ, R6 ;  /* 0x000000ffff82a224 */ /* 0x008fe400078e0006 */
[----:B------:R-:W-:Y:S01]  /*76a0*/  @!P2 IMAD.MOV.U32 R131, RZ, RZ, R16 ;  /* 0x000000ffff83a224 */ /* 0x000fe200078e0010 */
[----:B------:R-:W3:Y:S04]  /*76b0*/  LDL R6, [R1+0x188] ;  /* 0x0001880001067983 */ /* 0x000ee80000100800 */
[----:B------:R5:W3:Y:S04]  /*76c0*/  @!P2 LDG.E.U16 R209, desc[UR60][R130.64] ;  /* 0x0000003c82d1a981 */ /* 0x000ae8000c1e1500 */
[----:B------:R-:W3:Y:S01]  /*76d0*/  LDL R16, [R1+0x184] ;  /* 0x0001840001107983 */ /* 0x000ee20000100800 */
[----:B-----5:R-:W-:-:S02]  /*76e0*/  @!P3 IMAD.MOV.U32 R130, RZ, RZ, R0 ;  /* 0x000000ffff82b224 */ /* 0x020fc400078e0000 */
[----:B--2---:R-:W-:Y:S01]  /*76f0*/  @!P3 IMAD.MOV.U32 R131, RZ, RZ, R10 ;  /* 0x000000ffff83b224 */ /* 0x004fe200078e000a */
[----:B------:R-:W0:Y:S04]  /*7700*/  S2R R32, SR_TID.X ;  /* 0x0000000000207919 */ /* 0x000e280000002100 */
[----:B------:R1:W2:Y:S01]  /*7710*/  @!P3 LDG.E.U16 R208, desc[UR60][R130.64] ;  /* 0x0000003c82d0b981 */ /* 0x0002a2000c1e1500 */
[----:B------:R-:W1:Y:S01]  /*7720*/  S2R R92, SR_TID.X ;  /* 0x00000000005c7919 */ /* 0x000e620000002100 */
[----:B------:R-:W-:Y:S02]  /*7730*/  SGXT.U32 R20, R20, 0x1 ;  /* 0x000000011414781a */ /* 0x000fe40000000000 */
[----:B------:R-:W-:Y:S01]  /*7740*/  PRMT R109, RZ, 0x7610, R109 ;  /* 0x00007610ff6d7816 */ /* 0x000fe2000000006d */
[----:B------:R-:W5:Y:S04]  /*7750*/  LDL R10, [R1+0x174] ;  /* 0x00017400010a7983 */ /* 0x000f680000100800 */
[----:B------:R-:W3:Y:S01]  /*7760*/  LDL R131, [R1+0x18c] ;  /* 0x00018c0001837983 */ /* 0x000ee20000100800 */
[----:B------:R-:W-:-:S03]  /*7770*/  LOP3.LUT R20, R20, 0x7a, RZ, 0xfc, !PT ;  /* 0x0000007a14147812 */ /* 0x000fc600078efcff */
[----:B------:R-:W2:Y:S01]  /*7780*/  LDL R0, [R1+0x178] ;  /* 0x0001780001007983 */ /* 0x000ea20000100800 */
[----:B------:R-:W-:Y:S02]  /*7790*/  ISETP.GE.AND P1, PT, R20, R122, PT ;  /* 0x0000007a1400720c */ /* 0x000fe40003f26270 */
[----:B0-----:R-:W-:Y:S02]  /*77a0*/  SHF.R.U32.HI R20, RZ, 0x6, R32 ;  /* 0x00000006ff147819 */ /* 0x001fe40000011620 */
[----:B------:R-:W5:Y:S02]  /*77b0*/  LDL R32, [R1+0x17c] ;  /* 0x00017c0001207983 */ /* 0x000f640000100800 */
[----:B------:R-:W-:Y:S02]  /*77c0*/  SGXT.U32 R20, R20, 0x1 ;  /* 0x000000011414781a */ /* 0x000fe40000000000 */
[----:B-1----:R-:W-:Y:S02]  /*77d0*/  SHF.R.U32.HI R130, RZ, 0x6, R92 ;  /* 0x00000006ff827819 */ /* 0x002fe4000001165c */
[----:B------:R-:W-:-:S02]  /*77e0*/  LOP3.LUT R20, R20, 0x7c, RZ, 0xfc, !PT ;  /* 0x0000007c14147812 */ /* 0x000fc400078efcff */
[----:B------:R-:W-:Y:S02]  /*77f0*/  SGXT.U32 R130, R130, 0x1 ;  /* 0x000000018282781a */ /* 0x000fe40000000000 */
[----:B------:R-:W-:Y:S02]  /*7800*/  ISETP.GE.AND P2, PT, R20, R122, PT ;  /* 0x0000007a1400720c */ /* 0x000fe40003f46270 */
[----:B------:R-:W2:Y:S01]  /*7810*/  LDL R20, [R1+0x180] ;  /* 0x0001800001147983 */ /* 0x000ea20000100800 */
[----:B------:R-:W-:-:S04]  /*7820*/  LOP3.LUT R130, R130, 0x7e, RZ, 0xfc, !PT ;  /* 0x0000007e82827812 */ /* 0x000fc800078efcff */
[----:B------:R-:W-:Y:S01]  /*7830*/  ISETP.GE.AND P3, PT, R130, R122, PT ;  /* 0x0000007a8200720c */ /* 0x000fe20003f66270 */
[----:B----4-:R-:W-:-:S05]  /*7840*/  @!P0 IMAD.MOV.U32 R130, RZ, RZ, R93 ;  /* 0x000000ffff828224 */ /* 0x010fca00078e005d */
[----:B---3--:R0:W3:Y:S02]  /*7850*/  @!P0 LDG.E.U16 R109, desc[UR60][R130.64] ;  /* 0x0000003c826d8981 */ /* 0x0080e4000c1e1500 */
[----:B0-----:R-:W-:Y:S02]  /*7860*/  @!P1 IMAD.MOV.U32 R130, RZ, RZ, R6 ;  /* 0x000000ffff829224 */ /* 0x001fe400078e0006 */
[----:B------:R-:W-:Y:S01]  /*7870*/  @!P1 IMAD.MOV.U32 R131, RZ, RZ, R16 ;  /* 0x000000ffff839224 */ /* 0x000fe200078e0010 */
[----:B------:R-:W4:Y:S04]  /*7880*/  LDL R6, [R1+0x170] ;  /* 0x0001700001067983 */ /* 0x000f280000100800 */
[----:B------:R-:W3:Y:S01]  /*7890*/  LDL R16, [R1+0x16c] ;  /* 0x00016c0001107983 */ /* 0x000ee20000100800 */
[----:B------:R-:W0:Y:S01]  /*78a0*/  S2R R93, SR_TID.X ;  /* 0x00000000005d7919 */ /* 0x000e220000002100 */
[----:B------:R-:W-:-:S02]  /*78b0*/  SHF.R.U32.HI R92, RZ, 0x6, R92 ;  /* 0x00000006ff5c7819 */ /* 0x000fc4000001165c */
[----:B------:R-:W-:Y:S02]  /*78c0*/  PRMT R206, RZ, 0x7610, R206 ;  /* 0x00007610ffce7816 */ /* 0x000fe400000000ce */
[----:B------:R-:W-:-:S04]  /*78d0*/  SGXT.U32 R92, R92, 0x1 ;  /* 0x000000015c5c781a */ /* 0x000fc80000000000 */
[----:B------:R-:W-:Y:S01]  /*78e0*/  LOP3.LUT R92, R92, 0x80, RZ, 0xfc, !PT ;  /* 0x000000805c5c7812 */ /* 0x000fe200078efcff */
[----:B------:R2:W3:Y:S01]  /*78f0*/  @!P1 LDG.E.U16 R206, desc[UR60][R130.64] ;  /* 0x0000003c82ce9981 */ /* 0x0004e2000c1e1500 */
[----:B------:R-:W-:Y:S02]  /*7900*/  PRMT R204, RZ, 0x7610, R204 ;  /* 0x00007610ffcc7816 */ /* 0x000fe400000000cc */
[----:B------:R-:W-:Y:S02]  /*7910*/  ISETP.GE.AND P0, PT, R92, R122, PT ;  /* 0x0000007a5c00720c */ /* 0x000fe40003f06270 */
[----:B------:R-:W-:Y:S01]  /*7920*/  PRMT R203, RZ, 0x7610, R203 ;  /* 0x00007610ffcb7816 */ /* 0x000fe200000000cb */
[----:B--2---:R-:W-:Y:S02]  /*7930*/  @!P2 IMAD.MOV.U32 R130, RZ, RZ, R20 ;  /* 0x000000ffff82a224 */ /* 0x004fe400078e0014 */
[----:B-----5:R-:W-:Y:S01]  /*7940*/  @!P2 IMAD.MOV.U32 R131, RZ, RZ, R32 ;  /* 0x000000ffff83a224 */ /* 0x020fe200078e0020 */
[----:B------:R-:W-:Y:S01]  /*7950*/  PRMT R107, RZ, 0x7610, R107 ;  /* 0x00007610ff6b7816 */ /* 0x000fe2000000006b */
[----:B------:R-:W2:Y:S04]  /*7960*/  LDL R20, [R1+0x168] ;  /* 0x0001680001147983 */ /* 0x000ea80000100800 */
[----:B------:R1:W5:Y:S01]  /*7970*/  @!P2 LDG.E.U16 R204, desc[UR60][R130.64] ;  /* 0x0000003c82cca981 */ /* 0x000362000c1e1500 */
[----:B0-----:R-:W-:-:S02]  /*7980*/  SHF.R.U32.HI R92, RZ, 0x6, R93 ;  /* 0x00000006ff5c7819 */ /* 0x001fc4000001165d */
[----:B------:R-:W-:Y:S01]  /*7990*/  SHF.R.U32.HI R32, RZ, 0x6, R93 ;  /* 0x00000006ff207819 */ /* 0x000fe2000001165d */
[----:B-1----:R-:W-:Y:S02]  /*79a0*/  @!P3 IMAD.MOV.U32 R130, RZ, RZ, R0 ;  /* 0x000000ffff82b224 */ /* 0x002fe400078e0000 */
[----:B------:R-:W-:Y:S01]  /*79b0*/  @!P3 IMAD.MOV.U32 R131, RZ, RZ, R10 ;  /* 0x000000ffff83b224 */ /* 0x000fe200078e000a */
[----:B------:R-:W-:Y:S01]  /*79c0*/  SGXT.U32 R92, R92, 0x1 ;  /* 0x000000015c5c781a */ /* 0x000fe20000000000 */
[----:B------:R-:W5:Y:S01]  /*79d0*/  LDL R10, [R1+0x154] ;  /* 0x00015400010a7983 */ /* 0x000f620000100800 */
[----:B------:R-:W-:-:S03]  /*79e0*/  SGXT.U32 R32, R32, 0x1 ;  /* 0x000000012020781a */ /* 0x000fc60000000000 */
[----:B------:R4:W5:Y:S01]  /*79f0*/  @!P3 LDG.E.U16 R203, desc[UR60][R130.64] ;  /* 0x0000003c82cbb981 */ /* 0x000962000c1e1500 */
[----:B------:R-:W-:Y:S02]  /*7a00*/  LOP3.LUT R92, R92, 0x82, RZ, 0xfc, !PT ;  /* 0x000000825c5c7812 */ /* 0x000fe400078efcff */
[----:B------:R-:W-:Y:S01]  /*7a10*/  LOP3.LUT R32, R32, 0x84, RZ, 0xfc, !PT ;  /* 0x0000008420207812 */ /* 0x000fe200078efcff */
[----:B------:R-:W5:Y:S01]  /*7a20*/  LDL R0, [R1+0x158] ;  /* 0x0001580001007983 */ /* 0x000f620000100800 */
[-C--:B------:R-:W-:Y:S02]  /*7a30*/  ISETP.GE.AND P1, PT, R92, R122.reuse, PT ;  /* 0x0000007a5c00720c */ /* 0x080fe40003f26270 */
[----:B------:R-:W-:Y:S01]  /*7a40*/  ISETP.GE.AND P2, PT, R32, R122, PT ;  /* 0x0000007a2000720c */ /* 0x000fe20003f46270 */
[----:B------:R-:W5:Y:S04]  /*7a50*/  LDL R92, [R1+0x15c] ;  /* 0x00015c00015c7983 */ /* 0x000f680000100800 */
[----:B------:R-:W5:Y:S01]  /*7a60*/  LDL R32, [R1+0x160] ;  /* 0x0001600001207983 */ /* 0x000f620000100800 */
[----:B----4-:R-:W-:-:S03]  /*7a70*/  @!P0 IMAD.MOV.U32 R130, RZ, RZ, R6 ;  /* 0x000000ffff828224 */ /* 0x010fc600078e0006 */
[----:B------:R-:W4:Y:S01]  /*7a80*/  LDL R6, [R1+0x150] ;  /* 0x0001500001067983 */ /* 0x000f220000100800 */
[----:B---3--:R-:W-:-:S03]  /*7a90*/  @!P0 IMAD.MOV.U32 R131, RZ, RZ, R16 ;  /* 0x000000ffff838224 */ /* 0x008fc600078e0010 */
[----:B------:R-:W3:Y:S04]  /*7aa0*/  LDL R16, [R1+0x14c] ;  /* 0x00014c0001107983 */ /* 0x000ee80000100800 */
[----:B------:R0:W3:Y:S04]  /*7ab0*/  @!P0 LDG.E.U16 R107, desc[UR60][R130.64] ;  /* 0x0000003c826b8981 */ /* 0x0000e8000c1e1500 */
[----:B------:R-:W5:Y:S01]  /*7ac0*/  LDL R131, [R1+0x164] ;  /* 0x0001640001837983 */ /* 0x000f620000100800 */
[----:B------:R-:W-:-:S04]  /*7ad0*/  SHF.R.U32.HI R93, RZ, 0x6, R93 ;  /* 0x00000006ff5d7819 */ /* 0x000fc8000001165d */
[----:B------:R-:W-:-:S04]  /*7ae0*/  SGXT.U32 R93, R93, 0x1 ;  /* 0x000000015d5d781a */ /* 0x000fc80000000000 */
[----:B------:R-:W-:-:S04]  /*7af0*/  LOP3.LUT R93, R93, 0x86, RZ, 0xfc, !PT ;  /* 0x000000865d5d7812 */ /* 0x000fc800078efcff */
[----:B------:R-:W-:Y:S02]  /*7b00*/  ISETP.GE.AND P3, PT, R93, R122, PT ;  /* 0x0000007a5d00720c */ /* 0x000fe40003f66270 */
[----:B------:R-:W0:Y:S01]  /*7b10*/  S2R R93, SR_TID.X ;  /* 0x00000000005d7919 */ /* 0x000e220000002100 */
[----:B------:R-:W-:Y:S02]  /*7b20*/  PRMT R199, RZ, 0x7610, R199 ;  /* 0x00007610ffc77816 */ /* 0x000fe400000000c7 */
[----:B------:R-:W-:Y:S02]  /*7b30*/  PRMT R197, RZ, 0x7610, R197 ;  /* 0x00007610ffc57816 */ /* 0x000fe400000000c5 */
[----:B------:R-:W-:Y:S02]  /*7b40*/  PRMT R195, RZ, 0x7610, R195 ;  /* 0x00007610ffc37816 */ /* 0x000fe400000000c3 */
[----:B0-----:R-:W-:-:S04]  /*7b50*/  SHF.R.U32.HI R130, RZ, 0x6, R93 ;  /* 0x00000006ff827819 */ /* 0x001fc8000001165d */
[----:B------:R-:W-:-:S04]  /*7b60*/  SGXT.U32 R130, R130, 0x1 ;  /* 0x000000018282781a */ /* 0x000fc80000000000 */
[----:B------:R-:W-:-:S04]  /*7b70*/  LOP3.LUT R130, R130, 0x88, RZ, 0xfc, !PT ;  /* 0x0000008882827812 */ /* 0x000fc800078efcff */
[----:B------:R-:W-:Y:S01]  /*7b80*/  ISETP.GE.AND P0, PT, R130, R122, PT ;  /* 0x0000007a8200720c */ /* 0x000fe20003f06270 */
[----:B--2---:R-:W-:Y:S01]  /*7b90*/  @!P1 IMAD.MOV.U32 R130, RZ, RZ, R20 ;  /* 0x000000ffff829224 */ /* 0x004fe200078e0014 */
[----:B------:R-:W-:-:S04]  /*7ba0*/  SHF.R.U32.HI R20, RZ, 0x6, R93 ;  /* 0x00000006ff147819 */ /* 0x000fc8000001165d */
[----:B------:R-:W-:-:S04]  /*7bb0*/  SGXT.U32 R20, R20, 0x1 ;  /* 0x000000011414781a */ /* 0x000fc80000000000 */
[----:B------:R-:W-:Y:S02]  /*7bc0*/  LOP3.LUT R20, R20, 0x8a, RZ, 0xfc, !PT ;  /* 0x0000008a14147812 */ /* 0x000fe400078efcff */
[----:B------:R-:W-:Y:S01]  /*7bd0*/  PRMT R119, RZ, 0x7610, R119 ;  /* 0x00007610ff777816 */ /* 0x000fe20000000077 */
[----:B-----5:R0:W2:Y:S02]  /*7be0*/  @!P1 LDG.E.U16 R199, desc[UR60][R130.64] ;  /* 0x0000003c82c79981 */ /* 0x0200a4000c1e1500 */
[----:B0-----:R-:W-:Y:S02]  /*7bf0*/  @!P2 IMAD.MOV.U32 R130, RZ, RZ, R32 ;  /* 0x000000ffff82a224 */ /* 0x001fe400078e0020 */
[----:B------:R-:W-:-:S05]  /*7c00*/  @!P2 IMAD.MOV.U32 R131, RZ, RZ, R92 ;  /* 0x000000ffff83a224 */ /* 0x000fca00078e005c */
[----:B------:R0:W5:Y:S01]  /*7c10*/  @!P2 LDG.E.U16 R197, desc[UR60][R130.64] ;  /* 0x0000003c82c5a981 */ /* 0x000162000c1e1500 */
[----:B------:R-:W-:Y:S02]  /*7c20*/  ISETP.GE.AND P1, PT, R20, R122, PT ;  /* 0x0000007a1400720c */ /* 0x000fe40003f26270 */
[----:B------:R-:W-:Y:S02]  /*7c30*/  SHF.R.U32.HI R20, RZ, 0x6, R93 ;  /* 0x00000006ff147819 */ /* 0x000fe4000001165d */
[----:B------:R-:W2:Y:S01]  /*7c40*/  LDL R93, [R1+0x148] ;  /* 0x00014800015d7983 */ /* 0x000ea20000100800 */
[----:B0-----:R-:W-:Y:S02]  /*7c50*/  @!P3 IMAD.MOV.U32 R130, RZ, RZ, R0 ;  /* 0x000000ffff82b224 */ /* 0x001fe400078e0000 */
[----:B------:R-:W-:Y:S01]  /*7c60*/  @!P3 IMAD.MOV.U32 R131, RZ, RZ, R10 ;  /* 0x000000ffff83b224 */ /* 0x000fe200078e000a */
[----:B------:R-:W5:Y:S04]  /*7c70*/  LDL R0, [R1+0x140] ;  /* 0x0001400001007983 */ /* 0x000f680000100800 */
[----:B------:R4:W5:Y:S04]  /*7c80*/  @!P3 LDG.E.U16 R195, desc[UR60][R130.64] ;  /* 0x0000003c82c3b981 */ /* 0x000968000c1e1500 */
[----:B------:R-:W5:Y:S01]  /*7c90*/  LDL R10, [R1+0x13c] ;  /* 0x00013c00010a7983 */ /* 0x000f620000100800 */
[----:B----4-:R-:W-:-:S02]  /*7ca0*/  @!P0 IMAD.MOV.U32 R130, RZ, RZ, R6 ;  /* 0x000000ffff828224 */ /* 0x010fc400078e0006 */
[----:B---3--:R-:W-:-:S05]  /*7cb0*/  @!P0 IMAD.MOV.U32 R131, RZ, RZ, R16 ;  /* 0x000000ffff838224 */ /* 0x008fca00078e0010 */
[----:B------:R2:W3:Y:S04]  /*7cc0*/  @!P0 LDG.E.U16 R119, desc[UR60][R130.64] ;  /* 0x0000003c82778981 */ /* 0x0004e8000c1e1500 */
[----:B------:R-:W4:Y:S01]  /*7cd0*/  LDL R131, [R1+0x144] ;  /* 0x0001440001837983 */ /* 0x000f220000100800 */
[----:B------:R-:W0:Y:S01]  /*7ce0*/  S2R R32, SR_TID.X ;  /* 0x0000000000207919 */ /* 0x000e220000002100 */
[----:B------:R-:W1:Y:S01]  /*7cf0*/  S2R R16, SR_TID.X ;  /* 0x0000000000107919 */ /* 0x000e620000002100 */
[----:B------:R-:W-:-:S04]  /*7d00*/  SGXT.U32 R20, R20, 0x1 ;  /* 0x000000011414781a */ /* 0x000fc80000000000 */
[----:B------:R-:W-:-:S04]  /*7d10*/  LOP3.LUT R20, R20, 0x8c, RZ, 0xfc, !PT ;  /* 0x0000008c14147812 */ /* 0x000fc800078efcff */
[----:B------:R-:W-:Y:S02]  /*7d20*/  ISETP.GE.AND P2, PT, R20, R122, PT ;  /* 0x0000007a1400720c */ /* 0x000fe40003f46270 */
[----:B0-----:R-:W-:Y:S02]  /*7d30*/  SHF.R.U32.HI R20, RZ, 0x6, R32 ;  /* 0x00000006ff147819 */ /* 0x001fe40000011620 */
[----:B------:R-:W3:Y:S02]  /*7d40*/  LDL R32, [R1+0x134] ;  /* 0x0001340001207983 */ /* 0x000ee40000100800 */
[----:B------:R-:W-:Y:S02]  /*7d50*/  SGXT.U32 R20, R20, 0x1 ;  /* 0x000000011414781a */ /* 0x000fe40000000000 */
[----:B-1----:R-:W-:Y:S02]  /*7d60*/  SHF.R.U32.HI R6, RZ, 0x6, R16 ;  /* 0x00000006ff067819 */ /* 0x002fe40000011610 */
[----:B------:R-:W-:Y:S01]  /*7d70*/  LOP3.LUT R20, R20, 0x8e, RZ, 0xfc, !PT ;  /* 0x0000008e14147812 */ /* 0x000fe200078efcff */
[----:B------:R-:W3:Y:S01]  /*7d80*/  LDL R16, [R1+0x12c] ;  /* 0x00012c0001107983 */ /* 0x000ee20000100800 */
[----:B------:R-:W-:-:S02]  /*7d90*/  SGXT.U32 R6, R6, 0x1 ;  /* 0x000000010606781a */ /* 0x000fc40000000000 */
[-C--:B------:R-:W-:Y:S02]  /*7da0*/  ISETP.GE.AND P3, PT, R20, R122.reuse, PT ;  /* 0x0000007a1400720c */ /* 0x080fe40003f66270 */
[----:B------:R-:W3:Y:S01]  /*7db0*/  LDL R20, [R1+0x138] ;  /* 0x0001380001147983 */ /* 0x000ee20000100800 */
[----:B------:R-:W-:Y:S02]  /*7dc0*/  LOP3.LUT R6, R6, 0x90, RZ, 0xfc, !PT ;  /* 0x0000009006067812 */ /* 0x000fe400078efcff */
[----:B------:R-:W-:Y:S02]  /*7dd0*/  PRMT R191, RZ, 0x7610, R191 ;  /* 0x00007610ffbf7816 */ /* 0x000fe400000000bf */
[----:B------:R-:W-:Y:S02]  /*7de0*/  ISETP.GE.AND P0, PT, R6, R122, PT ;  /* 0x0000007a0600720c */ /* 0x000fe40003f06270 */
[----:B------:R-:W3:Y:S01]  /*7df0*/  LDL R6, [R1+0x130] ;  /* 0x0001300001067983 */ /* 0x000ee20000100800 */
[----:B--2---:R-:W-:-:S05]  /*7e00*/  @!P1 IMAD.MOV.U32 R130, RZ, RZ, R93 ;  /* 0x000000ffff829224 */ /* 0x004fca00078e005d */
[----:B----4-:R5:W2:Y:S02]  /*7e10*/  @!P1 LDG.E.U16 R191, desc[UR60][R130.64] ;  /* 0x0000003c82bf9981 */ /* 0x010aa4000c1e1500 */
[----:B-----5:R-:W-:Y:S02]  /*7e20*/  @!P2 IMAD.MOV.U32 R130, RZ, RZ, R0 ;  /* 0x000000ffff82a224 */ /* 0x020fe400078e0000 */
[----:B------:R-:W-:Y:S01]  /*7e30*/  @!P2 IMAD.MOV.U32 R131, RZ, RZ, R10 ;  /* 0x000000ffff83a224 */ /* 0x000fe200078e000a */
[----:B------:R-:W4:Y:S04]  /*7e40*/  LDL R0, [R1+0x128] ;  /* 0x0001280001007983 */ /* 0x000f280000100800 */
[----:B------:R-:W5:Y:S01]  /*7e50*/  LDL R10, [R1+0x124] ;  /* 0x00012400010a7983 */ /* 0x000f620000100800 */
[----:B------:R-:W0:Y:S01]  /*7e60*/  S2R R92, SR_TID.X ;  /* 0x00000000005c7919 */ /* 0x000e220000002100 */
[----:B------:R-:W1:Y:S01]  /*7e70*/  S2R R93, SR_TID.X ;  /* 0x00000000005d7919 */ /* 0x000e620000002100 */
[----:B------:R-:W-:-:S02]  /*7e80*/  PRMT R189, RZ, 0x7610, R189 ;  /* 0x00007610ffbd7816 */ /* 0x000fc400000000bd */
[----:B------:R-:W-:-:S04]  /*7e90*/  PRMT R187, RZ, 0x7610, R187 ;  /* 0x00007610ffbb7816 */ /* 0x000fc800000000bb */
[----:B------:R3:W2:Y:S01]  /*7ea0*/  @!P2 LDG.E.U16 R189, desc[UR60][R130.64] ;  /* 0x0000003c82bda981 */ /* 0x0006a2000c1e1500 */
[----:B------:R-:W-:Y:S02]  /*7eb0*/  PRMT R117, RZ, 0x7610, R117 ;  /* 0x00007610ff757816 */ /* 0x000fe40000000075 */
[----:B0-----:R-:W-:-:S04]  /*7ec0*/  SHF.R.U32.HI R92, RZ, 0x6, R92 ;  /* 0x00000006ff5c7819 */ /* 0x001fc8000001165c */
[----:B------:R-:W-:-:S04]  /*7ed0*/  SGXT.U32 R92, R92, 0x1 ;  /* 0x000000015c5c781a */ /* 0x000fc80000000000 */
[----:B------:R-:W-:Y:S01]  /*7ee0*/  LOP3.LUT R92, R92, 0x92, RZ, 0xfc, !PT ;  /* 0x000000925c5c7812 */ /* 0x000fe200078efcff */
[----:B---3--:R-:W-:-:S03]  /*7ef0*/  @!P3 IMAD.MOV.U32 R130, RZ, RZ, R20 ;  /* 0x000000ffff82b224 */ /* 0x008fc600078e0014 */
[----:B------:R-:W-:Y:S01]  /*7f00*/  ISETP.GE.AND P1, PT, R92, R122, PT ;  /* 0x0000007a5c00720c */ /* 0x000fe20003f26270 */
[----:B------:R-:W-:Y:S01]  /*7f10*/  @!P3 IMAD.MOV.U32 R131, RZ, RZ, R32 ;  /* 0x000000ffff83b224 */ /* 0x000fe200078e0020 */
[--C-:B-1----:R-:W-:Y:S01]  /*7f20*/  SHF.R.U32.HI R92, RZ, 0x6, R93.reuse ;  /* 0x00000006ff5c7819 */ /* 0x102fe2000001165d */
[----:B------:R-:W3:Y:S03]  /*7f30*/  LDL R32, [R1+0x114] ;  /* 0x0001140001207983 */ /* 0x000ee60000100800 */
[----:B------:R-:W-:Y:S01]  /*7f40*/  SGXT.U32 R92, R92, 0x1 ;  /* 0x000000015c5c781a */ /* 0x000fe20000000000 */
[----:B------:R0:W2:Y:S01]  /*7f50*/  @!P3 LDG.E.U16 R187, desc[UR60][R130.64] ;  /* 0x0000003c82bbb981 */ /* 0x0000a2000c1e1500 */
[----:B------:R-:W-:Y:S02]  /*7f60*/  SHF.R.U32.HI R20, RZ, 0x6, R93 ;  /* 0x00000006ff147819 */ /* 0x000fe4000001165d */
[----:B------:R-:W-:-:S02]  /*7f70*/  LOP3.LUT R92, R92, 0x94, RZ, 0xfc, !PT ;  /* 0x000000945c5c7812 */ /* 0x000fc400078efcff */
[----:B------:R-:W-:Y:S01]  /*7f80*/  PRMT R183, RZ, 0x7610, R183 ;  /* 0x00007610ffb77816 */ /* 0x000fe200000000b7 */
[----:B0-----:R-:W-:Y:S02]  /*7f90*/  @!P0 IMAD.MOV.U32 R130, RZ, RZ, R6 ;  /* 0x000000ffff828224 */ /* 0x001fe400078e0006 */
[----:B------:R-:W-:Y:S01]  /*7fa0*/  @!P0 IMAD.MOV.U32 R131, RZ, RZ, R16 ;  /* 0x000000ffff838224 */ /* 0x000fe200078e0010 */
[----:B------:R-:W-:Y:S01]  /*7fb0*/  ISETP.GE.AND P2, PT, R92, R122, PT ;  /* 0x0000007a5c00720c */ /* 0x000fe20003f46270 */
[----:B------:R-:W2:Y:S01]  /*7fc0*/  LDL R16, [R1+0x10c] ;  /* 0x00010c0001107983 */ /* 0x000ea20000100800 */
[----:B------:R-:W-:-:S03]  /*7fd0*/  SGXT.U32 R20, R20, 0x1 ;  /* 0x000000011414781a */ /* 0x000fc60000000000 */
[----:B------:R4:W2:Y:S01]  /*7fe0*/  @!P0 LDG.E.U16 R117, desc[UR60][R130.64] ;  /* 0x0000003c82758981 */ /* 0x0008a2000c1e1500 */
[----:B------:R-:W-:-:S03]  /*7ff0*/  SHF.R.U32.HI R6, RZ, 0x6, R93 ;  /* 0x00000006ff067819 */ /* 0x000fc6000001165d */
[----:B------:R-:W3:Y:S01]  /*8000*/  LDL R92, [R1+0x120] ;  /* 0x00012000015c7983 */ /* 0x000ee20000100800 */
[----:B------:R-:W-:Y:S02]  /*8010*/  LOP3.LUT R20, R20, 0x96, RZ, 0xfc, !PT ;  /* 0x0000009614147812 */ /* 0x000fe400078efcff */
[----:B------:R-:W-:Y:S02]  /*8020*/  SGXT.U32 R6, R6, 0x1 ;  /* 0x000000010606781a */ /* 0x000fe40000000000 */
[-C--:B------:R-:W-:Y:S02]  /*8030*/  ISETP.GE.AND P3, PT, R20, R122.reuse, PT ;  /* 0x0000007a1400720c */ /* 0x080fe40003f66270 */
[----:B------:R-:W-:Y:S01]  /*8040*/  LOP3.LUT R6, R6, 0x98, RZ, 0xfc, !PT ;  /* 0x0000009806067812 */ /* 0x000fe200078efcff */
[----:B------:R-:W2:Y:S03]  /*8050*/  LDL R20, [R1+0x118] ;  /* 0x0001180001147983 */ /* 0x000ea60000100800 */
[----:B------:R-:W-:-:S02]  /*8060*/  ISETP.GE.AND P0, PT, R6, R122, PT ;  /* 0x0000007a0600720c */ /* 0x000fc40003f06270 */
[----:B------:R-:W2:Y:S01]  /*8070*/  LDL R6, [R1+0x110] ;  /* 0x0001100001067983 */ /* 0x000ea20000100800 */
[----:B----4-:R-:W-:-:S03]  /*8080*/  @!P1 IMAD.MOV.U32 R130, RZ, RZ, R0 ;  /* 0x000000ffff829224 */ /* 0x010fc600078e0000 */
[----:B------:R-:W4:Y:S01]  /*8090*/  LDL R0, [R1+0x108] ;  /* 0x0001080001007983 */ /* 0x000f220000100800 */
[----:B-----5:R-:W-:-:S03]  /*80a0*/  @!P1 IMAD.MOV.U32 R131, RZ, RZ, R10 ;  /* 0x000000ffff839224 */ /* 0x020fc600078e000a */
[----:B------:R-:W5:Y:S04]  /*80b0*/  LDL R10, [R1+0x104] ;  /* 0x00010400010a7983 */ /* 0x000f680000100800 */
[----:B------:R0:W5:Y:S04]  /*80c0*/  @!P1 LDG.E.U16 R183, desc[UR60][R130.64] ;  /* 0x0000003c82b79981 */ /* 0x000168000c1e1500 */
[----:B------:R-:W2:Y:S01]  /*80d0*/  LDL R131, [R1+0x11c] ;  /* 0x00011c0001837983 */ /* 0x000ea20000100800 */
[----:B0-----:R-:W-:-:S04]  /*80e0*/  SHF.R.U32.HI R130, RZ, 0x6, R93 ;  /* 0x00000006ff827819 */ /* 0x001fc8000001165d */
[----:B------:R-:W-:-:S04]  /*80f0*/  SGXT.U32 R130, R130, 0x1 ;  /* 0x000000018282781a */ /* 0x000fc80000000000 */
[----:B------:R-:W-:Y:S02]  /*8100*/  LOP3.LUT R130, R130, 0x9a, RZ, 0xfc, !PT ;  /* 0x0000009a82827812 */ /* 0x000fe400078efcff */
[----:B------:R-:W-:Y:S02]  /*8110*/  PRMT R181, RZ, 0x7610, R181 ;  /* 0x00007610ffb57816 */ /* 0x000fe400000000b5 */
[----:B------:R-:W-:Y:S02]  /*8120*/  ISETP.GE.AND P1, PT, R130, R122, PT ;  /* 0x0000007a8200720c */ /* 0x000fe40003f26270 */
[----:B------:R-:W-:Y:S02]  /*8130*/  PRMT R179, RZ, 0x7610, R179 ;  /* 0x00007610ffb37816 */ /* 0x000fe400000000b3 */
[----:B------:R-:W-:Y:S02]  /*8140*/  PRMT R115, RZ, 0x7610, R115 ;  /* 0x00007610ff737816 */ /* 0x000fe40000000073 */
[----:B------:R-:W-:Y:S01]  /*8150*/  PRMT R175, RZ, 0x7610, R175 ;  /* 0x00007610ffaf7816 */ /* 0x000fe200000000af */
[----:B---3--:R-:W-:Y:S01]  /*8160*/  @!P2 IMAD.MOV.U32 R130, RZ, RZ, R92 ;  /* 0x000000ffff82a224 */ /* 0x008fe200078e005c */
[----:B------:R-:W-:-:S04]  /*8170*/  SHF.R.U32.HI R92, RZ, 0x6, R93 ;  /* 0x00000006ff5c7819 */ /* 0x000fc8000001165d */
[----:B------:R-:W-:-:S04]  /*8180*/  SGXT.U32 R92, R92, 0x1 ;  /* 0x000000015c5c781a */ /* 0x000fc80000000000 */
[----:B------:R-:W-:Y:S01]  /*8190*/  LOP3.LUT R92, R92, 0x9c, RZ, 0xfc, !PT ;  /* 0x0000009c5c5c7812 */ /* 0x000fe200078efcff */
[----:B--2---:R0:W2:Y:S02]  /*81a0*/  @!P2 LDG.E.U16 R181, desc[UR60][R130.64] ;  /* 0x0000003c82b5a981 */ /* 0x0040a4000c1e1500 */
[----:B0-----:R-:W-:Y:S01]  /*81b0*/  @!P3 IMAD.MOV.U32 R131, RZ, RZ, R32 ;  /* 0x000000ffff83b224 */ /* 0x001fe200078e0020 */
[----:B------:R-:W-:Y:S01]  /*81c0*/  SHF.R.U32.HI R32, RZ, 0x6, R93 ;  /* 0x00000006ff207819 */ /* 0x000fe2000001165d */
[----:B------:R-:W-:Y:S02]  /*81d0*/  @!P3 IMAD.MOV.U32 R130, RZ, RZ, R20 ;  /* 0x000000ffff82b224 */ /* 0x000fe400078e0014 */
[----:B------:R-:W3:Y:S01]  /*81e0*/  LDL R20, [R1+0x100] ;  /* 0x0001000001147983 */ /* 0x000ee20000100800 */
[----:B------:R-:W-:-:S03]  /*81f0*/  SGXT.U32 R32, R32, 0x1 ;  /* 0x000000012020781a */ /* 0x000fc60000000000 */
[----:B------:R0:W2:Y:S01]  /*8200*/  @!P3 LDG.E.U16 R179, desc[UR60][R130.64] ;  /* 0x0000003c82b3b981 */ /* 0x0000a2000c1e1500 */
[----:B------:R-:W-:-:S04]  /*8210*/  LOP3.LUT R32, R32, 0x9e, RZ, 0xfc, !PT ;  /* 0x0000009e20207812 */ /* 0x000fc800078efcff */
[----:B------:R-:W-:Y:S01]  /*8220*/  ISETP.GE.AND P3, PT, R32, R122, PT ;  /* 0x0000007a2000720c */ /* 0x000fe20003f66270 */
[----:B0-----:R-:W-:Y:S02]  /*8230*/  @!P0 IMAD.MOV.U32 R130, RZ, RZ, R6 ;  /* 0x000000ffff828224 */ /* 0x001fe400078e0006 */
[----:B------:R-:W-:Y:S01]  /*8240*/  @!P0 IMAD.MOV.U32 R131, RZ, RZ, R16 ;  /* 0x000000ffff838224 */ /* 0x000fe200078e0010 */
[----:B------:R-:W-:Y:S01]  /*8250*/  SHF.R.U32.HI R32, RZ, 0x6, R93 ;  /* 0x00000006ff207819 */ /* 0x000fe2000001165d */
[----:B------:R-:W2:Y:S04]  /*8260*/  LDL R16, [R1+0xf4] ;  /* 0x0000f40001107983 */ /* 0x000ea80000100800 */
[----:B------:R4:W2:Y:S01]  /*8270*/  @!P0 LDG.E.U16 R115, desc[UR60][R130.64] ;  /* 0x0000003c82738981 */ /* 0x0008a2000c1e1500 */
[----:B------:R-:W-:-:S03]  /*8280*/  SGXT.U32 R32, R32, 0x1 ;  /* 0x000000012020781a */ /* 0x000fc60000000000 */
[----:B------:R-:W2:Y:S01]  /*8290*/  LDL R6, [R1+0xf8] ;  /* 0x0000f80001067983 */ /* 0x000ea20000100800 */
[----:B----4-:R-:W-:Y:S02]  /*82a0*/  @!P1 IMAD.MOV.U32 R130, RZ, RZ, R0 ;  /* 0x000000ffff829224 */ /* 0x010fe400078e0000 */
[----:B-----5:R-:W-:Y:S01]  /*82b0*/  @!P1 IMAD.MOV.U32 R131, RZ, RZ, R10 ;  /* 0x000000ffff839224 */ /* 0x020fe200078e000a */
[----:B------:R-:W-:Y:S01]  /*82c0*/  LOP3.LUT R32, R32, 0xa0, RZ, 0xfc, !PT ;  /* 0x000000a020207812 */ /* 0x000fe200078efcff */
[----:B------:R-:W4:Y:S04]  /*82d0*/  LDL R10, [R1+0xe4] ;  /* 0x0000e400010a7983 */ /* 0x000f280000100800 */
[----:B------:R0:W5:Y:S01]  /*82e0*/  @!P1 LDG.E.U16 R175, desc[UR60][R130.64] ;  /* 0x0000003c82af9981 */ /* 0x000162000c1e1500 */
[----:B------:R-:W-:-:S02]  /*82f0*/  ISETP.GE.AND P2, PT, R92, R122, PT ;  /* 0x0000007a5c00720c */ /* 0x000fc40003f46270 */
[----:B------:R-:W-:Y:S01]  /*8300*/  ISETP.GE.AND P0, PT, R32, R122, PT ;  /* 0x0000007a2000720c */ /* 0x000fe20003f06270 */
[----:B------:R-:W4:Y:S04]  /*8310*/  LDL R92, [R1+0xec] ;  /* 0x0000ec00015c7983 */ /* 0x000f280000100800 */
[----:B------:R-:W5:Y:S04]  /*8320*/  LDL R32, [R1+0xf0] ;  /* 0x0000f00001207983 */ /* 0x000f680000100800 */
[----:B------:R-:W2:Y:S04]  /*8330*/  LDL R131, [R1+0xfc] ;  /* 0x0000fc0001837983 */ /* 0x000ea80000100800 */
[----:B------:R-:W4:Y:S01]  /*8340*/  LDL R0, [R1+0xe8] ;  /* 0x0000e80001007983 */ /* 0x000f220000100800 */
        /* <DEDUP_REMOVED lines=8> */
[----:B---3--:R-:W-:-:S05]  /*83d0*/  @!P2 IMAD.MOV.U32 R130, RZ, RZ, R20 ;  /* 0x000000ffff82a224 */ /* 0x008fca00078e0014 */
[----:B--2---:R0:W2:Y:S02]  /*83e0*/  @!P2 LDG.E.U16 R173, desc[UR60][R130.64] ;  /* 0x0000003c82ada981 */ /* 0x0040a4000c1e1500 */
[----:B0-----:R-:W-:Y:S02]  /*83f0*/  @!P3 IMAD.MOV.U32 R130, RZ, RZ, R6 ;  /* 0x000000ffff82b224 */ /* 0x001fe400078e0006 */
[----:B------:R-:W-:Y:S01]  /*8400*/  @!P3 IMAD.MOV.U32 R131, RZ, RZ, R16 ;  /* 0x000000ffff83b224 */ /* 0x000fe200078e0010 */
[----:B------:R-:W-:Y:S01]  /*8410*/  SHF.R.U32.HI R6, RZ, 0x6, R93 ;  /* 0x00000006ff067819 */ /* 0x000fe2000001165d */
[----:B------:R-:W3:Y:S04]  /*8420*/  LDL R16, [R1+0xd4] ;  /* 0x0000d40001107983 */ /* 0x000ee80000100800 */
[----:B------:R5:W2:Y:S02]  /*8430*/  @!P3 LDG.E.U16 R171, desc[UR60][R130.64] ;  /* 0x0000003c82abb981 */ /* 0x000aa4000c1e1500 */
[----:B-----5:R-:W-:-:S02]  /*8440*/  @!P0 IMAD.MOV.U32 R130, RZ, RZ, R32 ;  /* 0x000000ffff828224 */ /* 0x020fc400078e0020 */
[----:B----4-:R-:W-:Y:S01]  /*8450*/  @!P0 IMAD.MOV.U32 R131, RZ, RZ, R92 ;  /* 0x000000ffff838224 */ /* 0x010fe200078e005c */
[----:B------:R-:W-:Y:S01]  /*8460*/  SGXT.U32 R6, R6, 0x1 ;  /* 0x000000010606781a */ /* 0x000fe20000000000 */
[----:B------:R-:W4:Y:S04]  /*8470*/  LDL R92, [R1+0xd0] ;  /* 0x0000d000015c7983 */ /* 0x000f280000100800 */
[----:B------:R0:W5:Y:S02]  /*8480*/  @!P0 LDG.E.U16 R113, desc[UR60][R130.64] ;  /* 0x0000003c82718981 */ /* 0x000164000c1e1500 */
[----:B0-----:R-:W-:Y:S02]  /*8490*/  @!P1 IMAD.MOV.U32 R130, RZ, RZ, R0 ;  /* 0x000000ffff829224 */ /* 0x001fe400078e0000 */
[----:B------:R-:W-:Y:S01]  /*84a0*/  @!P1 IMAD.MOV.U32 R131, RZ, RZ, R10 ;  /* 0x000000ffff839224 */ /* 0x000fe200078e000a */
[----:B------:R-:W-:Y:S01]  /*84b0*/  LOP3.LUT R6, R6, 0xa6, RZ, 0xfc, !PT ;  /* 0x000000a606067812 */ /* 0x000fe200078efcff */
[----:B------:R-:W2:Y:S04]  /*84c0*/  LDL R10, [R1+0xc4] ;  /* 0x0000c400010a7983 */ /* 0x000ea80000100800 */
[----:B------:R0:W5:Y:S01]  /*84d0*/  @!P1 LDG.E.U16 R167, desc[UR60][R130.64] ;  /* 0x0000003c82a79981 */ /* 0x000162000c1e1500 */
[----:B------:R-:W-:-:S03]  /*84e0*/  SHF.R.U32.HI R20, RZ, 0x6, R93 ;  /* 0x00000006ff147819 */ /* 0x000fc6000001165d */
[----:B------:R-:W2:Y:S04]  /*84f0*/  LDL R0, [R1+0xc8] ;  /* 0x0000c80001007983 */ /* 0x000ea80000100800 */
[----:B------:R-:W0:Y:S04]  /*8500*/  LDL R130, [R1+0xdc] ;  /* 0x0000dc0001827983 */ /* 0x000e280000100800 */
[----:B------:R-:W0:Y:S01]  /*8510*/  LDL R131, [R1+0xe0] ;  /* 0x0000e00001837983 */ /* 0x000e220000100800 */
[----:B------:R-:W-:-:S03]  /*8520*/  ISETP.GE.AND P3, PT, R6, R122, PT ;  /* 0x0000007a0600720c */ /* 0x000fc60003f66270 */
[----:B------:R-:W3:Y:S01]  /*8530*/  LDL R6, [R1+0xd8] ;  /* 0x0000d80001067983 */ /* 0x000ee20000100800 */
[----:B------:R-:W-:-:S04]  /*8540*/  SGXT.U32 R20, R20, 0x1 ;  /* 0x000000011414781a */ /* 0x000fc80000000000 */
[----:B------:R-:W-:-:S04]  /*8550*/  LOP3.LUT R20, R20, 0xa4, RZ, 0xfc, !PT ;  /* 0x000000a414147812 */ /* 0x000fc800078efcff */
[----:B------:R-:W-:Y:S02]  /*8560*/  ISETP.GE.AND P2, PT, R20, R122, PT ;  /* 0x0000007a1400720c */ /* 0x000fe40003f46270 */
[----:B------:R-:W-:Y:S02]  /*8570*/  SHF.R.U32.HI R20, RZ, 0x6, R93 ;  /* 0x00000006ff147819 */ /* 0x000fe4000001165d */
[----:B------:R-:W5:Y:S01]  /*8580*/  LDL R93, [R1+0xcc] ;  /* 0x0000cc00015d7983 */ /* 0x000f620000100800 */
[----:B------:R-:W-:Y:S02]  /*8590*/  PRMT R165, RZ, 0x7610, R165 ;  /* 0x00007610ffa57816 */ /* 0x000fe400000000a5 */
[----:B------:R-:W-:Y:S01]  /*85a0*/  PRMT R163, RZ, 0x7610, R163 ;  /* 0x00007610ffa37816 */ /* 0x000fe200000000a3 */
[----:B------:R-:W1:Y:S01]  /*85b0*/  S2R R32, SR_TID.X ;  /* 0x0000000000207919 */ /* 0x000e620000002100 */
[----:B------:R-:W-:-:S04]  /*85c0*/  SGXT.U32 R20, R20, 0x1 ;  /* 0x000000011414781a */ /* 0x000fc80000000000 */
[----:B------:R-:W-:-:S04]  /*85d0*/  LOP3.LUT R20, R20, 0xa8, RZ, 0xfc, !PT ;  /* 0x000000a814147812 */ /* 0x000fc800078efcff */
[----:B------:R-:W-:Y:S02]  /*85e0*/  ISETP.GE.AND P0, PT, R20, R122, PT ;  /* 0x0000007a1400720c */ /* 0x000fe40003f06270 */
[----:B------:R-:W1:Y:S01]  /*85f0*/  S2R R20, SR_TID.X ;  /* 0x0000000000147919 */ /* 0x000e620000002100 */
[----:B------:R-:W-:Y:S02]  /*8600*/  PRMT R111, RZ, 0x7610, R111 ;  /* 0x00007610ff6f7816 */ /* 0x000fe4000000006f */
[----:B-1----:R-:W-:-:S04]  /*8610*/  SHF.R.U32.HI R32, RZ, 0x6, R32 ;  /* 0x00000006ff207819 */ /* 0x002fc80000011620 */
[----:B------:R-:W-:-:S04]  /*8620*/  SGXT.U32 R32, R32, 0x1 ;  /* 0x000000012020781a */ /* 0x000fc80000000000 */
[----:B------:R-:W-:-:S04]  /*8630*/  LOP3.LUT R32, R32, 0xaa, RZ, 0xfc, !PT ;  /* 0x000000aa20207812 */ /* 0x000fc800078efcff */
[----:B------:R-:W-:Y:S02]  /*8640*/  ISETP.GE.AND P1, PT, R32, R122, PT ;  /* 0x0000007a2000720c */ /* 0x000fe40003f26270 */
[----:B------:R-:W-:Y:S01]  /*8650*/  PRMT R159, RZ, 0x7610, R159 ;  /* 0x00007610ff9f7816 */ /* 0x000fe2000000009f */
[----:B------:R-:W2:Y:S01]  /*8660*/  LDL.LU R32, [R1+0x5b0] ;  /* 0x0005b00001207983 */ /* 0x000ea20000300800 */
[----:B------:R-:W-:-:S04]  /*8670*/  SHF.R.U32.HI R20, RZ, 0x6, R20 ;  /* 0x00000006ff147819 */ /* 0x000fc80000011614 */
[----:B------:R-:W-:-:S04]  /*8680*/  SGXT.U32 R20, R20, 0x1 ;  /* 0x000000011414781a */ /* 0x000fc80000000000 */
[----:B------:R-:W-:Y:S02]  /*8690*/  LOP3.LUT R20, R20, 0xac, RZ, 0xfc, !PT ;  /* 0x000000ac14147812 */ /* 0x000fe400078efcff */
[----:B0-----:R-:W-:-:S04]  /*86a0*/  @!P2 LOP3.LUT R131, R131, R130, RZ, 0x3c, !PT ;  /* 0x000000828383a212 */ /* 0x001fc800078e3cff */
[----:B------:R-:W-:-:S04]  /*86b0*/  @!P2 LOP3.LUT R130, R131, R130, RZ, 0x3c, !PT ;  /* 0x000000828382a212 */ /* 0x000fc800078e3cff */
[----:B------:R-:W-:-:S05]  /*86c0*/  @!P2 LOP3.LUT R131, R131, R130, RZ, 0x3c, !PT ;  /* 0x000000828383a212 */ /* 0x000fca00078e3cff */
[----:B------:R3:W2:Y:S02]  /*86d0*/  @!P2 LDG.E.U16 R165, desc[UR60][R130.64] ;  /* 0x0000003c82a5a981 */ /* 0x0006a4000c1e1500 */
[----:B---3--:R-:W-:Y:S02]  /*86e0*/  @!P3 IMAD.MOV.U32 R130, RZ, RZ, R6 ;  /* 0x000000ffff82b224 */ /* 0x008fe400078e0006 */
[----:B------:R-:W-:Y:S01]  /*86f0*/  @!P3 IMAD.MOV.U32 R131, RZ, RZ, R16 ;  /* 0x000000ffff83b224 */ /* 0x000fe200078e0010 */
[----:B------:R-:W-:Y:S01]  /*8700*/  ISETP.GE.AND P2, PT, R20, R122, PT ;  /* 0x0000007a1400720c */ /* 0x000fe20003f46270 */
[----:B------:R-:W3:Y:S04]  /*8710*/  LDL R6, [R1+0xb8] ;  /* 0x0000b80001067983 */ /* 0x000ee80000100800 */
[----:B------:R0:W3:Y:S04]  /*8720*/  @!P3 LDG.E.U16 R163, desc[UR60][R130.64] ;  /* 0x0000003c82a3b981 */ /* 0x0000e8000c1e1500 */
[----:B------:R-:W3:Y:S01]  /*8730*/  LDL R20, [R1+0xb4] ;  /* 0x0000b40001147983 */ /* 0x000ee20000100800 */
[----:B0-----:R-:W0:Y:S01]  /*8740*/  S2R R131, SR_TID.X ;  /* 0x0000000000837919 */ /* 0x001e220000002100 */
[----:B----4-:R-:W-:Y:S01]  /*8750*/  @!P0 IMAD.MOV.U32 R130, RZ, RZ, R92 ;  /* 0x000000ffff828224 */ /* 0x010fe200078e005c */
[----:B0-----:R-:W-:-:S04]  /*8760*/  SHF.R.U32.HI R131, RZ, 0x6, R131 ;  /* 0x00000006ff837819 */ /* 0x001fc80000011683 */
[----:B------:R-:W-:-:S04]  /*8770*/  SGXT.U32 R131, R131, 0x1 ;  /* 0x000000018383781a */ /* 0x000fc80000000000 */
[----:B------:R-:W-:-:S04]  /*8780*/  LOP3.LUT R131, R131, 0xae, RZ, 0xfc, !PT ;  /* 0x000000ae83837812 */ /* 0x000fc800078efcff */
[----:B------:R-:W-:Y:S01]  /*8790*/  ISETP.GE.AND P3, PT, R131, R122, PT ;  /* 0x0000007a8300720c */ /* 0x000fe20003f66270 */
[----:B-----5:R-:W-:Y:S01]  /*87a0*/  @!P0 IMAD.MOV.U32 R131, RZ, RZ, R93 ;  /* 0x000000ffff838224 */ /* 0x020fe200078e005d */
[----:B------:R-:W0:Y:S04]  /*87b0*/  S2R R16, SR_TID.X ;  /* 0x0000000000107919 */ /* 0x000e280000002100 */
[----:B------:R2:W4:Y:S01]  /*87c0*/  @!P0 LDG.E.U16 R111, desc[UR60][R130.64] ;  /* 0x0000003c826f8981 */ /* 0x000522000c1e1500 */
[----:B------:R-:W-:Y:S02]  /*87d0*/  PRMT R157, RZ, 0x7610, R157 ;  /* 0x00007610ff9d7816 */ /* 0x000fe4000000009d */
[----:B------:R-:W-:Y:S01]  /*87e0*/  PRMT R132, RZ, 0x7610, R132 ;  /* 0x00007610ff847816 */ /* 0x000fe20000000084 */
[----:B------:R-:W5:Y:S01]  /*87f0*/  LDL R93, [R1+0xb0] ;  /* 0x0000b000015d7983 */ /* 0x000f620000100800 */
[----:B--2---:R-:W-:-:S02]  /*8800*/  @!P1 IMAD.MOV.U32 R130, RZ, RZ, R0 ;  /* 0x000000ffff829224 */ /* 0x004fc400078e0000 */
[----:B------:R-:W-:Y:S01]  /*8810*/  @!P1 IMAD.MOV.U32 R131, RZ, RZ, R10 ;  /* 0x000000ffff839224 */ /* 0x000fe200078e000a */
[----:B------:R-:W1:Y:S04]  /*8820*/  S2R R0, SR_TID.X ;  /* 0x0000000000007919 */ /* 0x000e680000002100 */
[----:B------:R2:W4:Y:S04]  /*8830*/  @!P1 LDG.E.U16 R159, desc[UR60][R130.64] ;  /* 0x0000003c829f9981 */ /* 0x000528000c1e1500 */
[----:B------:R-:W4:Y:S04]  /*8840*/  LDL R10, [R1+0xa8] ;  /* 0x0000a800010a7983 */ /* 0x000f280000100800 */
[----:B------:R-:W2:Y:S04]  /*8850*/  LDL R130, [R1+0xbc] ;  /* 0x0000bc0001827983 */ /* 0x000ea80000100800 */
[----:B------:R-:W2:Y:S01]  /*8860*/  LDL R131, [R1+0xc0] ;  /* 0x0000c00001837983 */ /* 0x000ea20000100800 */
[----:B0-----:R-:W-:-:S04]  /*8870*/  SHF.R.U32.HI R16, RZ, 0x6, R16 ;  /* 0x00000006ff107819 */ /* 0x001fc80000011610 */
[----:B------:R-:W-:Y:S02]  /*8880*/  SGXT.U32 R16, R16, 0x1 ;  /* 0x000000011010781a */ /* 0x000fe40000000000 */
[----:B-1----:R-:W-:-:S04]  /*8890*/  SHF.R.U32.HI R0, RZ, 0x6, R0 ;  /* 0x00000006ff007819 */ /* 0x002fc80000011600 */
[----:B------:R-:W-:Y:S02]  /*88a0*/  SGXT.U32 R0, R0, 0x1 ;  /* 0x000000010000781a */ /* 0x000fe40000000000 */
[----:B------:R-:W-:Y:S02]  /*88b0*/  LOP3.LUT R16, R16, 0xb0, RZ, 0xfc, !PT ;  /* 0x000000b010107812 */ /* 0x000fe400078efcff */
[----:B------:R-:W-:Y:S02]  /*88c0*/  LOP3.LUT R0, R0, 0xb2, RZ, 0xfc, !PT ;  /* 0x000000b200007812 */ /* 0x000fe400078efcff */
[-C--:B------:R-:W-:Y:S02]  /*88d0*/  ISETP.GE.AND P0, PT, R16, R122.reuse, PT ;  /* 0x0000007a1000720c */ /* 0x080fe40003f06270 */
[----:B------:R-:W4:Y:S01]  /*88e0*/  LDL R16, [R1+0xa4] ;  /* 0x0000a40001107983 */ /* 0x000f220000100800 */
[----:B------:R-:W-:-:S03]  /*88f0*/  ISETP.GE.AND P1, PT, R0, R122, PT ;  /* 0x0000007a0000720c */ /* 0x000fc60003f26270 */
[----:B------:R-:W4:Y:S01]  /*8900*/  LDL.LU R0, [R1+0x5ac] ;  /* 0x0005ac0001007983 */ /* 0x000f220000300800 */
[----:B--2---:R-:W-:-:S04]  /*8910*/  @!P2 LOP3.LUT R131, R131, R130, RZ, 0x3c, !PT ;  /* 0x000000828383a212 */ /* 0x004fc800078e3cff */
[----:B------:R-:W-:-:S04]  /*8920*/  @!P2 LOP3.LUT R130, R131, R130, RZ, 0x3c, !PT ;  /* 0x000000828382a212 */ /* 0x000fc800078e3cff */
[----:B------:R-:W-:-:S05]  /*8930*/  @!P2 LOP3.LUT R131, R131, R130, RZ, 0x3c, !PT ;  /* 0x000000828383a212 */ /* 0x000fca00078e3cff */
[----:B------:R3:W2:Y:S02]  /*8940*/  @!P2 LDG.E.U16 R157, desc[UR60][R130.64] ;  /* 0x0000003c829da981 */ /* 0x0006a4000c1e1500 */
[----:B---3--:R-:W-:Y:S02]  /*8950*/  @!P3 IMAD.MOV.U32 R130, RZ, RZ, R6 ;  /* 0x000000ffff82b224 */ /* 0x008fe400078e0006 */
[----:B------:R-:W-:Y:S01]  /*8960*/  @!P3 IMAD.MOV.U32 R131, RZ, RZ, R20 ;  /* 0x000000ffff83b224 */ /* 0x000fe200078e0014 */
[----:B------:R-:W0:Y:S04]  /*8970*/  S2R R92, SR_TID.X ;  /* 0x00000000005c7919 */ /* 0x000e280000002100 */
[----:B------:R1:W3:Y:S01]  /*8980*/  @!P3 LDG.E.U16 R132, desc[UR60][R130.64] ;  /* 0x0000003c8284b981 */ /* 0x0002e2000c1e1500 */
[----:B------:R-:W-:-:S02]  /*8990*/  PRMT R133, RZ, 0x7610, R133 ;  /* 0x00007610ff857816 */ /* 0x000fc40000000085 */
[----:B------:R-:W-:Y:S01]  /*89a0*/  PRMT R134, RZ, 0x7610, R134 ;  /* 0x00007610ff867816 */ /* 0x000fe20000000086 */
[----:B------:R-:W2:Y:S04]  /*89b0*/  LDL R6, [R1+0x98] ;  /* 0x0000980001067983 */ /* 0x000ea80000100800 */
[----:B------:R-:W4:Y:S01]  /*89c0*/  LDL R131, [R1+0xac] ;  /* 0x0000ac0001837983 */ /* 0x000f220000100800 */
[----:B------:R-:W1:Y:S02]  /*89d0*/  S2R R20, SR_TID.X ;  /* 0x0000000000147919 */ /* 0x000e640000002100 */
[----:B-1----:R-:W-:-:S04]  /*89e0*/  SHF.R.U32.HI R130, RZ, 0x6, R20 ;  /* 0x00000006ff827819 */ /* 0x002fc80000011614 */
[----:B------:R-:W-:-:S04]  /*89f0*/  SGXT.U32 R130, R130, 0x1 ;  /* 0x000000018282781a */ /* 0x000fc80000000000 */
[----:B------:R-:W-:-:S04]  /*8a00*/  LOP3.LUT R130, R130, 0xb6, RZ, 0xfc, !PT ;  /* 0x000000b682827812 */ /* 0x000fc800078efcff */
[----:B------:R-:W-:Y:S01]  /*8a10*/  ISETP.GE.AND P3, PT, R130, R122, PT ;  /* 0x0000007a8200720c */ /* 0x000fe20003f66270 */
[----:B-----5:R-:W-:Y:S01]  /*8a20*/  @!P0 IMAD.MOV.U32 R130, RZ, RZ, R93 ;  /* 0x000000ffff828224 */ /* 0x020fe200078e005d */
[----:B0-----:R-:W-:Y:S01]  /*8a30*/  SHF.R.U32.HI R92, RZ, 0x6, R92 ;  /* 0x00000006ff5c7819 */ /* 0x001fe2000001165c */
[----:B------:R-:W5:Y:S03]  /*8a40*/  LDL R93, [R1+0x84] ;  /* 0x00008400015d7983 */ /* 0x000f660000100800 */
[----:B------:R-:W-:-:S04]  /*8a50*/  SGXT.U32 R92, R92, 0x1 ;  /* 0x000000015c5c781a */ /* 0x000fc80000000000 */
[----:B------:R-:W-:-:S04]  /*8a60*/  LOP3.LUT R92, R92, 0xb4, RZ, 0xfc, !PT ;  /* 0x000000b45c5c7812 */ /* 0x000fc800078efcff */
[----:B------:R-:W-:Y:S02]  /*8a70*/  ISETP.GE.AND P2, PT, R92, R122, PT ;  /* 0x0000007a5c00720c */ /* 0x000fe40003f46270 */
[----:B------:R-:W3:Y:S04]  /*8a80*/  LDL R92, [R1+0x94] ;  /* 0x00009400015c7983 */ /* 0x000ee80000100800 */
[----:B----4-:R0:W4:Y:S02]  /*8a90*/  @!P0 LDG.E.U16 R133, desc[UR60][R130.64] ;  /* 0x0000003c82858981 */ /* 0x010124000c1e1500 */
[----:B0-----:R-:W-:Y:S02]  /*8aa0*/  @!P1 IMAD.MOV.U32 R130, RZ, RZ, R10 ;  /* 0x000000ffff829224 */ /* 0x001fe400078e000a */
[----:B------:R-:W-:Y:S01]  /*8ab0*/  @!P1 IMAD.MOV.U32 R131, RZ, RZ, R16 ;  /* 0x000000ffff839224 */ /* 0x000fe200078e0010 */
[----:B------:R-:W-:Y:S01]  /*8ac0*/  SHF.R.U32.HI R20, RZ, 0x6, R20 ;  /* 0x00000006ff147819 */ /* 0x000fe20000011614 */
[----:B------:R-:W4:Y:S04]  /*8ad0*/  LDL R16, [R1+0x88] ;  /* 0x0000880001107983 */ /* 0x000f280000100800 */
[----:B------:R0:W4:Y:S04]  /*8ae0*/  @!P1 LDG.E.U16 R134, desc[UR60][R130.64] ;  /* 0x0000003c82869981 */ /* 0x000128000c1e1500 */
[----:B------:R-:W0:Y:S04]  /*8af0*/  LDL R130, [R1+0x9c] ;  /* 0x00009c0001827983 */ /* 0x000e280000100800 */
[----:B------:R-:W0:Y:S01]  /*8b00*/  LDL R131, [R1+0xa0] ;  /* 0x0000a00001837983 */ /* 0x000e220000100800 */
[----:B------:R-:W-:-:S04]  /*8b10*/  SGXT.U32 R20, R20, 0x1 ;  /* 0x000000011414781a */ /* 0x000fc80000000000 */
[----:B------:R-:W-:-:S04]  /*8b20*/  LOP3.LUT R20, R20, 0xb8, RZ, 0xfc, !PT ;  /* 0x000000b814147812 */ /* 0x000fc800078efcff */
[----:B------:R-:W-:Y:S02]  /*8b30*/  ISETP.GE.AND P4, PT, R20, R122, PT ;  /* 0x0000007a1400720c */ /* 0x000fe40003f86270 */
[----:B------:R-:W1:Y:S01]  /*8b40*/  S2R R20, SR_TID.X ;  /* 0x0000000000147919 */ /* 0x000e620000002100 */
[----:B------:R-:W-:Y:S02]  /*8b50*/  PRMT R135, RZ, 0x7610, R135 ;  /* 0x00007610ff877816 */ /* 0x000fe40000000087 */
[----:B------:R-:W-:Y:S02]  /*8b60*/  PRMT R136, RZ, 0x7610, R136 ;  /* 0x00007610ff887816 */ /* 0x000fe40000000088 */
[----:B-1----:R-:W-:-:S04]  /*8b70*/  SHF.R.U32.HI R20, RZ, 0x6, R20 ;  /* 0x00000006ff147819 */ /* 0x002fc80000011614 */
[----:B------:R-:W-:-:S04]  /*8b80*/  SGXT.U32 R20, R20, 0x1 ;  /* 0x000000011414781a */ /* 0x000fc80000000000 */
[----:B------:R-:W-:-:S04]  /*8b90*/  LOP3.LUT R20, R20, 0xba, RZ, 0xfc, !PT ;  /* 0x000000ba14147812 */ /* 0x000fc800078efcff */
[----:B------:R-:W-:Y:S02]  /*8ba0*/  ISETP.GE.AND P0, PT, R20, R122, PT ;  /* 0x0000007a1400720c */ /* 0x000fe40003f06270 */
[----:B------:R-:W4:Y:S01]  /*8bb0*/  LDL.LU R20, [R1+0x5a8] ;  /* 0x0005a80001147983 */ /* 0x000f220000300800 */
[----:B0-----:R-:W-:-:S04]  /*8bc0*/  @!P2 LOP3.LUT R131, R131, R130, RZ, 0x3c, !PT ;  /* 0x000000828383a212 */ /* 0x001fc800078e3cff */
[----:B------:R-:W-:-:S04]  /*8bd0*/  @!P2 LOP3.LUT R130, R131, R130, RZ, 0x3c, !PT ;  /* 0x000000828382a212 */ /* 0x000fc800078e3cff */
[----:B------:R-:W-:-:S05]  /*8be0*/  @!P2 LOP3.LUT R131, R131, R130, RZ, 0x3c, !PT ;  /* 0x000000828383a212 */ /* 0x000fca00078e3cff */
[----:B------:R2:W4:Y:S02]  /*8bf0*/  @!P2 LDG.E.U16 R135, desc[UR60][R130.64] ;  /* 0x0000003c8287a981 */ /* 0x000524000c1e1500 */
[----:B--2---:R-:W-:Y:S02]  /*8c00*/  @!P3 IMAD.MOV.U32 R130, RZ, RZ, R6 ;  /* 0x000000ffff82b224 */ /* 0x004fe400078e0006 */
[----:B---3--:R-:W-:Y:S01]  /*8c10*/  @!P3 IMAD.MOV.U32 R131, RZ, RZ, R92 ;  /* 0x000000ffff83b224 */ /* 0x008fe200078e005c */
[----:B------:R-:W0:Y:S04]  /*8c20*/  S2R R10, SR_TID.X ;  /* 0x00000000000a7919 */ /* 0x000e280000002100 */
[----:B------:R1:W2:Y:S01]  /*8c30*/  @!P3 LDG.E.U16 R136, desc[UR60][R130.64] ;  /* 0x0000003c8288b981 */ /* 0x0002a2000c1e1500 */
[----:B------:R-:W-:-:S02]  /*8c40*/  PRMT R137, RZ, 0x7610, R137 ;  /* 0x00007610ff897816 */ /* 0x000fc40000000089 */
[----:B------:R-:W-:Y:S01]  /*8c50*/  PRMT R139, RZ, 0x7610, R139 ;  /* 0x00007610ff8b7816 */ /* 0x000fe2000000008b */
[----:B------:R-:W3:Y:S04]  /*8c60*/  LDL R92, [R1+0x74] ;  /* 0x00007400015c7983 */ /* 0x000ee80000100800 */
[----:B------:R-:W2:Y:S04]  /*8c70*/  LDL R6, [R1+0x78] ;  /* 0x0000780001067983 */ /* 0x000ea80000100800 */
[----:B------:R-:W1:Y:S04]  /*8c80*/  LDL R130, [R1+0x8c] ;  /* 0x00008c0001827983 */ /* 0x000e680000100800 */
[----:B------:R-:W1:Y:S01]  /*8c90*/  LDL R131, [R1+0x90] ;  /* 0x0000900001837983 */ /* 0x000e620000100800 */
[----:B0-----:R-:W-:-:S04]  /*8ca0*/  SHF.R.U32.HI R10, RZ, 0x6, R10 ;  /* 0x00000006ff0a7819 */ /* 0x001fc8000001160a */
[----:B------:R-:W-:-:S04]  /*8cb0*/  SGXT.U32 R10, R10, 0x1 ;  /* 0x000000010a0a781a */ /* 0x000fc80000000000 */
[----:B------:R-:W-:-:S04]  /*8cc0*/  LOP3.LUT R10, R10, 0xbc, RZ, 0xfc, !PT ;  /* 0x000000bc0a0a7812 */ /* 0x000fc800078efcff */
[----:B------:R-:W-:Y:S02]  /*8cd0*/  ISETP.GE.AND P1, PT, R10, R122, PT ;  /* 0x0000007a0a00720c */ /* 0x000fe40003f26270 */
[----:B------:R-:W0:Y:S02]  /*8ce0*/  S2R R10, SR_TID.X ;  /* 0x00000000000a7919 */ /* 0x000e240000002100 */
[----:B0-----:R-:W-:-:S04]  /*8cf0*/  SHF.R.U32.HI R10, RZ, 0x6, R10 ;  /* 0x00000006ff0a7819 */ /* 0x001fc8000001160a */
[----:B------:R-:W-:-:S04]  /*8d00*/  SGXT.U32 R10, R10, 0x1 ;  /* 0x000000010a0a781a */ /* 0x000fc80000000000 */
[----:B------:R-:W-:-:S04]  /*8d10*/  LOP3.LUT R10, R10, 0xbe, RZ, 0xfc, !PT ;  /* 0x000000be0a0a7812 */ /* 0x000fc800078efcff */
[----:B------:R-:W-:Y:S02]  /*8d20*/  ISETP.GE.AND P2, PT, R10, R122, PT ;  /* 0x0000007a0a00720c */ /* 0x000fe40003f46270 */
[----:B------:R-:W3:Y:S01]  /*8d30*/  LDL.LU R10, [R1+0x5a4] ;  /* 0x0005a400010a7983 */ /* 0x000ee20000300800 */
[----:B-1----:R-:W-:-:S04]  /*8d40*/  @!P4 LOP3.LUT R131, R131, R130, RZ, 0x3c, !PT ;  /* 0x000000828383c212 */ /* 0x002fc800078e3cff */
[----:B------:R-:W-:-:S04]  /*8d50*/  @!P4 LOP3.LUT R130, R131, R130, RZ, 0x3c, !PT ;  /* 0x000000828382c212 */ /* 0x000fc800078e3cff */
[----:B------:R-:W-:-:S05]  /*8d60*/  @!P4 LOP3.LUT R131, R131, R130, RZ, 0x3c, !PT ;  /* 0x000000828383c212 */ /* 0x000fca00078e3cff */
[----:B------:R0:W3:Y:S02]  /*8d70*/  @!P4 LDG.E.U16 R137, desc[UR60][R130.64] ;  /* 0x0000003c8289c981 */ /* 0x0000e4000c1e1500 */
[----:B0-----:R-:W0:Y:S02]  /*8d80*/  S2R R130, SR_TID.X ;  /* 0x0000000000827919 */ /* 0x001e240000002100 */
[--C-:B0-----:R-:W-:Y:S02]  /*8d90*/  SHF.R.U32.HI R131, RZ, 0x6, R130.reuse ;  /* 0x00000006ff837819 */ /* 0x101fe40000011682 */
[----:B------:R-:W-:Y:S02]  /*8da0*/  SHF.R.U32.HI R130, RZ, 0x6, R130 ;  /* 0x00000006ff827819 */ /* 0x000fe40000011682 */
[----:B------:R-:W-:Y:S02]  /*8db0*/  SGXT.U32 R131, R131, 0x1 ;  /* 0x000000018383781a */ /* 0x000fe40000000000 */
[----:B------:R-:W-:-:S02]  /*8dc0*/  SGXT.U32 R130, R130, 0x1 ;  /* 0x000000018282781a */ /* 0x000fc40000000000 */
[----:B------:R-:W-:Y:S02]  /*8dd0*/  LOP3.LUT R131, R131, 0xc2, RZ, 0xfc, !PT ;  /* 0x000000c283837812 */ /* 0x000fe400078efcff */
[----:B------:R-:W-:Y:S02]  /*8de0*/  LOP3.LUT R130, R130, 0xc0, RZ, 0xfc, !PT ;  /* 0x000000c082827812 */ /* 0x000fe400078efcff */
[-C--:B------:R-:W-:Y:S01]  /*8df0*/  ISETP.GE.AND P4, PT, R131, R122.reuse, PT ;  /* 0x0000007a8300720c */ /* 0x080fe20003f86270 */
[----:B-----5:R-:W-:Y:S01]  /*8e00*/  @!P0 IMAD.MOV.U32 R131, RZ, RZ, R93 ;  /* 0x000000ffff838224 */ /* 0x020fe200078e005d */
[----:B------:R-:W-:Y:S01]  /*8e10*/  ISETP.GE.AND P3, PT, R130, R122, PT ;  /* 0x0000007a8200720c */ /* 0x000fe20003f66270 */
[----:B----4-:R-:W-:Y:S01]  /*8e20*/  @!P0 IMAD.MOV.U32 R130, RZ, RZ, R16 ;  /* 0x000000ffff828224 */ /* 0x010fe200078e0010 */
[----:B------:R-:W-:Y:S01]  /*8e30*/  PRMT R138, RZ, 0x7610, R138 ;  /* 0x00007610ff8a7816 */ /* 0x000fe2000000008a */
[----:B------:R-:W4:Y:S04]  /*8e40*/  LDL R16, [R1+0x60] ;  /* 0x0000600001107983 */ /* 0x000f280000100800 */
[----:B------:R0:W5:Y:S04]  /*8e50*/  @!P0 LDG.E.U16 R139, desc[UR60][R130.64] ;  /* 0x0000003c828b8981 */ /* 0x000168000c1e1500 */
[----:B------:R-:W0:Y:S04]  /*8e60*/  LDL R130, [R1+0x7c] ;  /* 0x00007c0001827983 */ /* 0x000e280000100800 */
[----:B------:R-:W0:Y:S01]  /*8e70*/  LDL R131, [R1+0x80] ;  /* 0x0000800001837983 */ /* 0x000e220000100800 */
[----:B------:R-:W-:-:S02]  /*8e80*/  PRMT R140, RZ, 0x7610, R140 ;  /* 0x00007610ff8c7816 */ /* 0x000fc4000000008c */
[----:B0-----:R-:W-:-:S04]  /*8e90*/  @!P1 LOP3.LUT R131, R131, R130, RZ, 0x3c, !PT ;  /* 0x0000008283839212 */ /* 0x001fc800078e3cff */
[----:B------:R-:W-:-:S04]  /*8ea0*/  @!P1 LOP3.LUT R130, R131, R130, RZ, 0x3c, !PT ;  /* 0x0000008283829212 */ /* 0x000fc800078e3cff */
[----:B------:R-:W-:-:S05]  /*8eb0*/  @!P1 LOP3.LUT R131, R131, R130, RZ, 0x3c, !PT ;  /* 0x0000008283839212 */ /* 0x000fca00078e3cff */
[----:B------:R2:W5:Y:S02]  /*8ec0*/  @!P1 LDG.E.U16 R138, desc[UR60][R130.64] ;  /* 0x0000003c828a9981 */ /* 0x000564000c1e1500 */
[----:B--2---:R-:W-:Y:S02]  /*8ed0*/  @!P2 IMAD.MOV.U32 R130, RZ, RZ, R6 ;  /* 0x000000ffff82a224 */ /* 0x004fe400078e0006 */
[----:B---3--:R-:W-:Y:S01]  /*8ee0*/  @!P2 IMAD.MOV.U32 R131, RZ, RZ, R92 ;  /* 0x000000ffff83a224 */ /* 0x008fe200078e005c */
[----:B------:R-:W-:Y:S02]  /*8ef0*/  PRMT R141, RZ, 0x7610, R141 ;  /* 0x00007610ff8d7816 */ /* 0x000fe4000000008d */
[----:B------:R-:W-:Y:S01]  /*8f00*/  PRMT R142, RZ, 0x7610, R142 ;  /* 0x00007610ff8e7816 */ /* 0x000fe2000000008e */
[----:B------:R-:W0:Y:S01]  /*8f10*/  S2R R93, SR_TID.X ;  /* 0x00000000005d7919 */ /* 0x000e220000002100 */
[----:B------:R1:W2:Y:S01]  /*8f20*/  @!P2 LDG.E.U16 R140, desc[UR60][R130.64] ;  /* 0x0000003c828ca981 */ /* 0x0002a2000c1e1500 */
[----:B------:R-:W-:-:S03]  /*8f30*/  PRMT R143, RZ, 0x7610, R143 ;  /* 0x00007610ff8f7816 */ /* 0x000fc6000000008f */
[----:B------:R-:W3:Y:S04]  /*8f40*/  LDL R92, [R1+0x4c] ;  /* 0x00004c00015c7983 */ /* 0x000ee80000100800 */
[----:B------:R-:W5:Y:S04]  /*8f50*/  LDL R6, [R1+0x50] ;  /* 0x0000500001067983 */ /* 0x000f680000100800 */
[----:B------:R-:W1:Y:S04]  /*8f60*/  LDL R130, [R1+0x6c] ;  /* 0x00006c0001827983 */ /* 0x000e680000100800 */
[----:B------:R-:W1:Y:S02]  /*8f70*/  LDL R131, [R1+0x70] ;  /* 0x0000700001837983 */ /* 0x000e640000100800 */
[----:B-1----:R-:W-:-:S04]  /*8f80*/  @!P3 LOP3.LUT R131, R131, R130, RZ, 0x3c, !PT ;  /* 0x000000828383b212 */ /* 0x002fc800078e3cff */
[----:B------:R-:W-:-:S04]  /*8f90*/  @!P3 LOP3.LUT R130, R131, R130, RZ, 0x3c, !PT ;  /* 0x000000828382b212 */ /* 0x000fc800078e3cff */
[----:B------:R-:W-:-:S05]  /*8fa0*/  @!P3 LOP3.LUT R131, R131, R130, RZ, 0x3c, !PT ;  /* 0x000000828383b212 */ /* 0x000fca00078e3cff */
[----:B------:R1:W2:Y:S04]  /*8fb0*/  @!P3 LDG.E.U16 R141, desc[UR60][R130.64] ;  /* 0x0000003c828db981 */ /* 0x0002a8000c1e1500 */
[----:B------:R-:W1:Y:S04]  /*8fc0*/  LDL R130, [R1+0x64] ;  /* 0x0000640001827983 */ /* 0x000e680000100800 */
[----:B------:R-:W1:Y:S02]  /*8fd0*/  LDL R131, [R1+0x68] ;  /* 0x0000680001837983 */ /* 0x000e640000100800 */
[----:B-1----:R-:W-:-:S04]  /*8fe0*/  @!P4 LOP3.LUT R131, R131, R130, RZ, 0x3c, !PT ;  /* 0x000000828383c212 */ /* 0x002fc800078e3cff */
[----:B------:R-:W-:-:S04]  /*8ff0*/  @!P4 LOP3.LUT R130, R131, R130, RZ, 0x3c, !PT ;  /* 0x000000828382c212 */ /* 0x000fc800078e3cff */
[----:B------:R-:W-:-:S05]  /*9000*/  @!P4 LOP3.LUT R131, R131, R130, RZ, 0x3c, !PT ;  /* 0x000000828383c212 */ /* 0x000fca00078e3cff */
[----:B------:R1:W2:Y:S02]  /*9010*/  @!P4 LDG.E.U16 R142, desc[UR60][R130.64] ;  /* 0x0000003c828ec981 */ /* 0x0002a4000c1e1500 */
[----:B-1----:R-:W1:Y:S02]  /*9020*/  S2R R131, SR_TID.X ;  /* 0x0000000000837919 */ /* 0x002e640000002100 */
[----:B-1----:R-:W-:Y:S02]  /*9030*/  SHF.R.U32.HI R130, RZ, 0x6, R131 ;  /* 0x00000006ff827819 */ /* 0x002fe40000011683 */
[----:B------:R-:W3:Y:S01]  /*9040*/  LDL R131, [R1+0x5c] ;  /* 0x00005c0001837983 */ /* 0x000ee20000100800 */
[----:B0-----:R-:W-:-:S04]  /*9050*/  SHF.R.U32.HI R93, RZ, 0x6, R93 ;  /* 0x00000006ff5d7819 */ /* 0x001fc8000001165d */
[----:B------:R-:W-:-:S04]  /*9060*/  SGXT.U32 R93, R93, 0x1 ;  /* 0x000000015d5d781a */ /* 0x000fc80000000000 */
[----:B------:R-:W-:-:S04]  /*9070*/  LOP3.LUT R93, R93, 0xc4, RZ, 0xfc, !PT ;  /* 0x000000c45d5d7812 */ /* 0x000fc800078efcff */
[----:B------:R-:W-:Y:S02]  /*9080*/  ISETP.GE.AND P0, PT, R93, R122, PT ;  /* 0x0000007a5d00720c */ /* 0x000fe40003f06270 */
[----:B------:R-:W-:Y:S01]  /*9090*/  SGXT.U32 R130, R130, 0x1 ;  /* 0x000000018282781a */ /* 0x000fe20000000000 */
[----:B------:R-:W5:Y:S03]  /*90a0*/  LDL R93, [R1+0x58] ;  /* 0x00005800015d7983 */ /* 0x000f660000100800 */
[----:B------:R-:W-:-:S04]  /*90b0*/  LOP3.LUT R130, R130, 0xc6, RZ, 0xfc, !PT ;  /* 0x000000c682827812 */ /* 0x000fc800078efcff */
[----:B------:R-:W-:-:S03]  /*90c0*/  ISETP.GE.AND P1, PT, R130, R122, PT ;  /* 0x0000007a8200720c */ /* 0x000fc60003f26270 */
[----:B----4-:R-:W-:-:S05]  /*90d0*/  @!P0 IMAD.MOV.U32 R130, RZ, RZ, R16 ;  /* 0x000000ffff828224 */ /* 0x010fca00078e0010 */
[----:B---3--:R0:W3:Y:S02]  /*90e0*/  @!P0 LDG.E.U16 R143, desc[UR60][R130.64] ;  /* 0x0000003c828f8981 */ /* 0x0080e4000c1e1500 */
[----:B0-----:R-:W0:Y:S02]  /*90f0*/  S2R R131, SR_TID.X ;  /* 0x0000000000837919 */ /* 0x001e240000002100 */
[----:B0-----:R-:W-:Y:S02]  /*9100*/  SHF.R.U32.HI R130, RZ, 0x6, R131 ;  /* 0x00000006ff827819 */ /* 0x001fe40000011683 */
[----:B------:R-:W4:Y:S02]  /*9110*/  LDL R131, [R1+0x54] ;  /* 0x0000540001837983 */ /* 0x000f240000100800 */
[----:B------:R-:W-:-:S04]  /*9120*/  SGXT.U32 R130, R130, 0x1 ;  /* 0x000000018282781a */ /* 0x000fc80000000000 */
[----:B------:R-:W-:-:S04]  /*9130*/  LOP3.LUT R130, R130, 0xc8, RZ, 0xfc, !PT ;  /* 0x000000c882827812 */ /* 0x000fc800078efcff */
[----:B------:R-:W-:Y:S01]  /*9140*/  ISETP.GE.AND P0, PT, R130, R122, PT ;  /* 0x0000007a8200720c */ /* 0x000fe20003f06270 */
[----:B-----5:R-:W-:Y:S01]  /*9150*/  @!P1 IMAD.MOV.U32 R130, RZ, RZ, R93 ;  /* 0x000000ffff829224 */ /* 0x020fe200078e005d */
[----:B------:R-:W-:Y:S02]  /*9160*/  PRMT R144, RZ, 0x7610, R144 ;  /* 0x00007610ff907816 */ /* 0x000fe40000000090 */
[----:B------:R-:W-:Y:S01]  /*9170*/  PRMT R145, RZ, 0x7610, R145 ;  /* 0x00007610ff917816 */ /* 0x000fe20000000091 */
[----:B------:R-:W0:Y:S01]  /*9180*/  S2R R16, SR_TID.X ;  /* 0x0000000000107919 */ /* 0x000e220000002100 */
[----:B------:R-:W-:Y:S01]  /*9190*/  PRMT R146, RZ, 0x7610, R146 ;  /* 0x00007610ff927816 */ /* 0x000fe20000000092 */
[----:B------:R-:W5:Y:S04]  /*91a0*/  LDL R93, [R1+0x38] ;  /* 0x00003800015d7983 */ /* 0x000f680000100800 */
[----:B----4-:R1:W4:Y:S02]  /*91b0*/  @!P1 LDG.E.U16 R144, desc[UR60][R130.64] ;  /* 0x0000003c82909981 */ /* 0x010324000c1e1500 */
[----:B-1----:R-:W-:-:S02]  /*91c0*/  @!P0 IMAD.MOV.U32 R130, RZ, RZ, R6 ;  /* 0x000000ffff828224 */ /* 0x002fc400078e0006 */
[----:B------:R-:W-:Y:S01]  /*91d0*/  @!P0 IMAD.MOV.U32 R131, RZ, RZ, R92 ;  /* 0x000000ffff838224 */ /* 0x000fe200078e005c */
[----:B0-----:R-:W-:Y:S01]  /*91e0*/  SHF.R.U32.HI R16, RZ, 0x6, R16 ;  /* 0x00000006ff107819 */ /* 0x001fe20000011610 */
[----:B------:R-:W2:Y:S04]  /*91f0*/  LDL R6, [R1+0x30] ;  /* 0x0000300001067983 */ /* 0x000ea80000100800 */
[----:B------:R0:W3:Y:S04]  /*9200*/  @!P0 LDG.E.U16 R145, desc[UR60][R130.64] ;  /* 0x0000003c82918981 */ /* 0x0000e8000c1e1500 */
[----:B------:R-:W0:Y:S04]  /*9210*/  LDL R130, [R1+0x44] ;  /* 0x0000440001827983 */ /* 0x000e280000100800 */
[----:B------:R-:W0:Y:S01]  /*9220*/  LDL R131, [R1+0x48] ;  /* 0x0000480001837983 */ /* 0x000e220000100800 */
[----:B------:R-:W-:-:S04]  /*9230*/  SGXT.U32 R16, R16, 0x1 ;  /* 0x000000011010781a */ /* 0x000fc80000000000 */
[----:B------:R-:W-:-:S04]  /*9240*/  LOP3.LUT R16, R16, 0xca, RZ, 0xfc, !PT ;  /* 0x000000ca10107812 */ /* 0x000fc800078efcff */
[----:B------:R-:W-:Y:S02]  /*9250*/  ISETP.GE.AND P1, PT, R16, R122, PT ;  /* 0x0000007a1000720c */ /* 0x000fe40003f26270 */
[----:B------:R-:W1:Y:S02]  /*9260*/  S2R R16, SR_TID.X ;  /* 0x0000000000107919 */ /* 0x000e640000002100 */
        /* <DEDUP_REMOVED lines=8> */
[----:B------:R0:W4:Y:S04]  /*92f0*/  @!P1 LDG.E.U16 R146, desc[UR60][R130.64] ;  /* 0x0000003c82929981 */ /* 0x000128000c1e1500 */
[----:B------:R-:W0:Y:S04]  /*9300*/  LDL R130, [R1+0x3c] ;  /* 0x00003c0001827983 */ /* 0x000e280000100800 */
[----:B------:R-:W0:Y:S01]  /*9310*/  LDL R131, [R1+0x40] ;  /* 0x0000400001837983 */ /* 0x000e220000100800 */
[----:B------:R-:W-:Y:S01]  /*9320*/  PRMT R147, RZ, 0x7610, R147 ;  /* 0x00007610ff937816 */ /* 0x000fe20000000093 */
[----:B------:R-:W1:Y:S02]  /*9330*/  S2R R92, SR_TID.X ;  /* 0x00000000005c7919 */ /* 0x000e640000002100 */
[----:B-1----:R-:W-:-:S04]  /*9340*/  SHF.R.U32.HI R92, RZ, 0x6, R92 ;  /* 0x00000006ff5c7819 */ /* 0x002fc8000001165c */
[----:B------:R-:W-:Y:S02]  /*9350*/  SGXT.U32 R92, R92, 0x1 ;  /* 0x000000015c5c781a */ /* 0x000fe40000000000 */
[----:B0-----:R-:W-:-:S04]  /*9360*/  @!P0 LOP3.LUT R131, R131, R130, RZ, 0x3c, !PT ;  /* 0x0000008283838212 */ /* 0x001fc800078e3cff */
[----:B------:R-:W-:-:S04]  /*9370*/  @!P0 LOP3.LUT R130, R131, R130, RZ, 0x3c, !PT ;  /* 0x0000008283828212 */ /* 0x000fc800078e3cff */
[----:B------:R-:W-:-:S05]  /*9380*/  @!P0 LOP3.LUT R131, R131, R130, RZ, 0x3c, !PT ;  /* 0x0000008283838212 */ /* 0x000fca00078e3cff */
[----:B------:R0:W4:Y:S04]  /*9390*/  @!P0 LDG.E.U16 R147, desc[UR60][R130.64] ;  /* 0x0000003c82938981 */ /* 0x000128000c1e1500 */
[----:B------:R-:W2:Y:S01]  /*93a0*/  LDL R131, [R1+0x34] ;  /* 0x0000340001837983 */ /* 0x000ea20000100800 */
[----:B------:R-:W-:-:S04]  /*93b0*/  LOP3.LUT R92, R92, 0xce, RZ, 0xfc, !PT ;  /* 0x000000ce5c5c7812 */ /* 0x000fc800078efcff */
[----:B------:R-:W-:Y:S02]  /*93c0*/  ISETP.GE.AND P1, PT, R92, R122, PT ;  /* 0x0000007a5c00720c */ /* 0x000fe40003f26270 */
[----:B------:R-:W0:Y:S01]  /*93d0*/  S2R R92, SR_TID.X ;  /* 0x00000000005c7919 */ /* 0x000e220000002100 */
[----:B------:R-:W-:Y:S02]  /*93e0*/  PRMT R148, RZ, 0x7610, R148 ;  /* 0x00007610ff947816 */ /* 0x000fe40000000094 */
[----:B0-----:R-:W-:-:S04]  /*93f0*/  SHF.R.U32.HI R130, RZ, 0x6, R92 ;  /* 0x00000006ff827819 */ /* 0x001fc8000001165c */
[----:B------:R-:W-:-:S04]  /*9400*/  SGXT.U32 R130, R130, 0x1 ;  /* 0x000000018282781a */ /* 0x000fc80000000000 */
[----:B------:R-:W-:-:S04]  /*9410*/  LOP3.LUT R130, R130, 0xd0, RZ, 0xfc, !PT ;  /* 0x000000d082827812 */ /* 0x000fc800078efcff */
[----:B------:R-:W-:Y:S01]  /*9420*/  ISETP.GE.AND P0, PT, R130, R122, PT ;  /* 0x0000007a8200720c */ /* 0x000fe20003f06270 */
[----:B-----5:R-:W-:-:S05]  /*9430*/  @!P1 IMAD.MOV.U32 R130, RZ, RZ, R93 ;  /* 0x000000ffff829224 */ /* 0x020fca00078e005d */
[----:B--2---:R0:W2:Y:S04]  /*9440*/  @!P1 LDG.E.U16 R148, desc[UR60][R130.64] ;  /* 0x0000003c82949981 */ /* 0x0040a8000c1e1500 */
[----:B------:R-:W5:Y:S01]  /*9450*/  LDL R131, [R1+0x2c] ;  /* 0x00002c0001837983 */ /* 0x000f620000100800 */
[----:B------:R-:W-:-:S04]  /*9460*/  SHF.R.U32.HI R92, RZ, 0x6, R92 ;  /* 0x00000006ff5c7819 */ /* 0x000fc8000001165c */
[----:B------:R-:W-:Y:S01]  /*9470*/  SGXT.U32 R92, R92, 0x1 ;  /* 0x000000015c5c781a */ /* 0x000fe20000000000 */
[----:B0-----:R-:W-:Y:S01]  /*9480*/  @!P0 IMAD.MOV.U32 R130, RZ, RZ, R6 ;  /* 0x000000ffff828224 */ /* 0x001fe200078e0006 */
[----:B------:R-:W-:Y:S02]  /*9490*/  PRMT R149, RZ, 0x7610, R149 ;  /* 0x00007610ff957816 */ /* 0x000fe40000000095 */
[----:B------:R-:W-:-:S04]  /*94a0*/  LOP3.LUT R92, R92, 0xd2, RZ, 0xfc, !PT ;  /* 0x000000d25c5c7812 */ /* 0x000fc800078efcff */
[----:B------:R-:W-:Y:S02]  /*94b0*/  ISETP.GE.AND P1, PT, R92, R122, PT ;  /* 0x0000007a5c00720c */ /* 0x000fe40003f26270 */
[----:B------:R-:W3:Y:S01]  /*94c0*/  LDL.LU R92, [R1+0xc] ;  /* 0x00000c00015c7983 */ /* 0x000ee20000300800 */
[----:B------:R-:W0:Y:S03]  /*94d0*/  S2R R93, SR_TID.X ;  /* 0x00000000005d7919 */ /* 0x000e260000002100 */
[----:B-----5:R1:W5:Y:S04]  /*94e0*/  @!P0 LDG.E.U16 R149, desc[UR60][R130.64] ;  /* 0x0000003c82958981 */ /* 0x020368000c1e1500 */
[----:B------:R-:W1:Y:S04]  /*94f0*/  LDL R130, [R1+0x24] ;  /* 0x0000240001827983 */ /* 0x000e680000100800 */
[----:B------:R-:W1:Y:S01]  /*9500*/  LDL R131, [R1+0x28] ;  /* 0x0000280001837983 */ /* 0x000e620000100800 */
[----:B------:R-:W-:-:S02]  /*9510*/  PRMT R150, RZ, 0x7610, R150 ;  /* 0x00007610ff967816 */ /* 0x000fc40000000096 */
[----:B0-----:R-:W-:Y:S02]  /*9520*/  SHF.R.U32.HI R6, RZ, 0x6, R93 ;  /* 0x00000006ff067819 */ /* 0x001fe4000001165d */
[----:B------:R-:W4:Y:S02]  /*9530*/  LDL.LU R93, [R1+0x4] ;  /* 0x00000400015d7983 */ /* 0x000f240000300800 */
[----:B------:R-:W-:-:S04]  /*9540*/  SGXT.U32 R6, R6, 0x1 ;  /* 0x000000010606781a */ /* 0x000fc80000000000 */
[----:B------:R-:W-:-:S04]  /*9550*/  LOP3.LUT R6, R6, 0xd4, RZ, 0xfc, !PT ;  /* 0x000000d406067812 */ /* 0x000fc800078efcff */
[----:B------:R-:W-:Y:S02]  /*9560*/  ISETP.GE.AND P0, PT, R6, R122, PT ;  /* 0x0000007a0600720c */ /* 0x000fe40003f06270 */
[----:B------:R-:W0:Y:S01]  /*9570*/  S2R R6, SR_TID.X ;  /* 0x0000000000067919 */ /* 0x000e220000002100 */
[----:B-1----:R-:W-:-:S04]  /*9580*/  @!P1 LOP3.LUT R131, R131, R130, RZ, 0x3c, !PT ;  /* 0x0000008283839212 */ /* 0x002fc800078e3cff */
[----:B------:R-:W-:-:S04]  /*9590*/  @!P1 LOP3.LUT R130, R131, R130, RZ, 0x3c, !PT ;  /* 0x0000008283829212 */ /* 0x000fc800078e3cff */
[----:B------:R-:W-:-:S05]  /*95a0*/  @!P1 LOP3.LUT R131, R131, R130, RZ, 0x3c, !PT ;  /* 0x0000008283839212 */ /* 0x000fca00078e3cff */
[----:B------:R1:W2:Y:S04]  /*95b0*/  @!P1 LDG.E.U16 R150, desc[UR60][R130.64] ;  /* 0x0000003c82969981 */ /* 0x0002a8000c1e1500 */
[----:B------:R-:W1:Y:S04]  /*95c0*/  LDL R130, [R1+0x1c] ;  /* 0x00001c0001827983 */ /* 0x000e680000100800 */
[----:B------:R-:W1:Y:S01]  /*95d0*/  LDL R131, [R1+0x20] ;  /* 0x0000200001837983 */ /* 0x000e620000100800 */
[----:B0-----:R-:W-:-:S04]  /*95e0*/  SHF.R.U32.HI R6, RZ, 0x6, R6 ;  /* 0x00000006ff067819 */ /* 0x001fc80000011606 */
[----:B------:R-:W-:Y:S02]  /*95f0*/  SGXT.U32 R6, R6, 0x1 ;  /* 0x000000010606781a */ /* 0x000fe40000000000 */
[----:B------:R-:W-:Y:S02]  /*9600*/  PRMT R151, RZ, 0x7610, R151 ;  /* 0x00007610ff977816 */ /* 0x000fe40000000097 */
[----:B------:R-:W-:-:S04]  /*9610*/  LOP3.LUT R6, R6, 0xd6, RZ, 0xfc, !PT ;  /* 0x000000d606067812 */ /* 0x000fc800078efcff */
[----:B------:R-:W-:Y:S02]  /*9620*/  ISETP.GE.AND P1, PT, R6, R122, PT ;  /* 0x0000007a0600720c */ /* 0x000fe40003f26270 */
[----:B------:R-:W2:Y:S01]  /*9630*/  LDL.LU R6, [R1+0x59c] ;  /* 0x00059c0001067983 */ /* 0x000ea20000300800 */
[----:B-1----:R-:W-:-:S04]  /*9640*/  @!P0 LOP3.LUT R131, R131, R130, RZ, 0x3c, !PT ;  /* 0x0000008283838212 */ /* 0x002fc800078e3cff */
[----:B------:R-:W-:-:S04]  /*9650*/  @!P0 LOP3.LUT R130, R131, R130, RZ, 0x3c, !PT ;  /* 0x0000008283828212 */ /* 0x000fc800078e3cff */
[----:B------:R-:W-:-:S05]  /*9660*/  @!P0 LOP3.LUT R131, R131, R130, RZ, 0x3c, !PT ;  /* 0x0000008283838212 */ /* 0x000fca00078e3cff */
[----:B------:R0:W2:Y:S04]  /*9670*/  @!P0 LDG.E.U16 R151, desc[UR60][R130.64] ;  /* 0x0000003c82978981 */ /* 0x0000a8000c1e1500 */
[----:B------:R-:W0:Y:S04]  /*9680*/  LDL R130, [R1+0x14] ;  /* 0x0000140001827983 */ /* 0x000e280000100800 */
[----:B------:R-:W0:Y:S01]  /*9690*/  LDL R131, [R1+0x18] ;  /* 0x0000180001837983 */ /* 0x000e220000100800 */
[----:B------:R-:W-:Y:S02]  /*96a0*/  PRMT R152, RZ, 0x7610, R152 ;  /* 0x00007610ff987816 */ /* 0x000fe40000000098 */
[----:B------:R-:W-:-:S04]  /*96b0*/  SHF.R.U32.HI R104, RZ, 0x6, R104 ;  /* 0x00000006ff687819 */ /* 0x000fc80000011668 */
[----:B------:R-:W-:-:S04]  /*96c0*/  SGXT.U32 R104, R104, 0x1 ;  /* 0x000000016868781a */ /* 0x000fc80000000000 */
[----:B------:R-:W-:-:S04]  /*96d0*/  LOP3.LUT R104, R104, 0xd8, RZ, 0xfc, !PT ;  /* 0x000000d868687812 */ /* 0x000fc800078efcff */
[----:B------:R-:W-:Y:S02]  /*96e0*/  ISETP.GE.AND P0, PT, R104, R122, PT ;  /* 0x0000007a6800720c */ /* 0x000fe40003f06270 */
[----:B------:R-:W2:Y:S01]  /*96f0*/  LDL.LU R104, [R1+0x598] ;  /* 0x0005980001687983 */ /* 0x000ea20000300800 */
[----:B0-----:R-:W-:-:S04]  /*9700*/  @!P1 LOP3.LUT R131, R131, R130, RZ, 0x3c, !PT ;  /* 0x0000008283839212 */ /* 0x001fc800078e3cff */
[----:B------:R-:W-:-:S04]  /*9710*/  @!P1 LOP3.LUT R130, R131, R130, RZ, 0x3c, !PT ;  /* 0x0000008283829212 */ /* 0x000fc800078e3cff */
[----:B------:R-:W-:-:S05]  /*9720*/  @!P1 LOP3.LUT R131, R131, R130, RZ, 0x3c, !PT ;  /* 0x0000008283839212 */ /* 0x000fca00078e3cff */
[----:B------:R0:W2:Y:S02]  /*9730*/  @!P1 LDG.E.U16 R152, desc[UR60][R130.64] ;  /* 0x0000003c82989981 */ /* 0x0000a4000c1e1500 */
[----:B0-----:R-:W0:Y:S02]  /*9740*/  S2R R131, SR_TID.X ;  /* 0x0000000000837919 */ /* 0x001e240000002100 */
[----:B0-----:R-:W-:Y:S02]  /*9750*/  SHF.R.U32.HI R130, RZ, 0x6, R131 ;  /* 0x00000006ff827819 */ /* 0x001fe40000011683 */
[----:B------:R-:W5:Y:S02]  /*9760*/  LDL R131, [R1+0x10] ;  /* 0x0000100001837983 */ /* 0x000f640000100800 */
[----:B------:R-:W-:-:S04]  /*9770*/  SGXT.U32 R130, R130, 0x1 ;  /* 0x000000018282781a */ /* 0x000fc80000000000 */
[----:B------:R-:W-:Y:S01]  /*9780*/  LOP3.LUT R130, R130, 0xda, RZ, 0xfc, !PT ;  /* 0x000000da82827812 */ /* 0x000fe200078efcff */
[----:B---3--:R0:W-:Y:S01]  /*9790*/  STL [R1+0x560], R92 ;  /* 0x0005605c01007387 */ /* 0x0081e20000100800 */
[----:B------:R-:W-:Y:S02]  /*97a0*/  PRMT R153, RZ, 0x7610, R153 ;  /* 0x00007610ff997816 */ /* 0x000fe40000000099 */
[----:B------:R-:W-:Y:S01]  /*97b0*/  ISETP.GE.AND P1, PT, R130, R122, PT ;  /* 0x0000007a8200720c */ /* 0x000fe20003f26270 */
[----:B-----5:R-:W-:Y:S02]  /*97c0*/  @!P0 IMAD.MOV.U32 R130, RZ, RZ, R131 ;  /* 0x000000ffff828224 */ /* 0x020fe400078e0083 */
[----:B------:R-:W-:Y:S02]  /*97d0*/  @!P0 IMAD.MOV.U32 R131, RZ, RZ, R92 ;  /* 0x000000ffff838224 */ /* 0x000fe400078e005c */
[----:B0-----:R-:W3:Y:S04]  /*97e0*/  LDL.LU R92, [R1+0x8] ;  /* 0x00000800015c7983 */ /* 0x001ee80000300800 */
[----:B------:R0:W5:Y:S02]  /*97f0*/  @!P0 LDG.E.U16 R153, desc[UR60][R130.64] ;  /* 0x0000003c82998981 */ /* 0x000164000c1e1500 */
[----:B0-----:R-:W0:Y:S02]  /*9800*/  S2R R131, SR_TID.X ;  /* 0x0000000000837919 */ /* 0x001e240000002100 */
[----:B----4-:R1:W-:Y:S01]  /*9810*/  STL [R1+0x55c], R93 ;  /* 0x00055c5d01007387 */ /* 0x0103e20000100800 */
[----:B0-----:R-:W-:-:S04]  /*9820*/  SHF.R.U32.HI R131, RZ, 0x6, R131 ;  /* 0x00000006ff837819 */ /* 0x001fc80000011683 */
[----:B------:R-:W-:-:S04]  /*9830*/  SGXT.U32 R131, R131, 0x1 ;  /* 0x000000018383781a */ /* 0x000fc80000000000 */
[----:B------:R-:W-:-:S04]  /*9840*/  LOP3.LUT R131, R131, 0xdc, RZ, 0xfc, !PT ;  /* 0x000000dc83837812 */ /* 0x000fc800078efcff */
[----:B------:R-:W-:Y:S01]  /*9850*/  ISETP.GE.AND P0, PT, R131, R122, PT ;  /* 0x0000007a8300720c */ /* 0x000fe20003f06270 */
[----:B------:R-:W-:Y:S02]  /*9860*/  @!P1 IMAD.MOV.U32 R131, RZ, RZ, R93 ;  /* 0x000000ffff839224 */ /* 0x000fe400078e005d */
[----:B-1----:R-:W4:Y:S01]  /*9870*/  LDL.LU R93, [R1] ;  /* 0x00000000015d7983 */ /* 0x002f220000300800 */
[----:B------:R-:W-:Y:S02]  /*9880*/  PRMT R154, RZ, 0x7610, R154 ;  /* 0x00007610ff9a7816 */ /* 0x000fe4000000009a */
[----:B------:R-:W-:Y:S02]  /*9890*/  PRMT R155, RZ, 0x7610, R155 ;  /* 0x00007610ff9b7816 */ /* 0x000fe4000000009b */
[----:B------:R-:W-:Y:S02]  /*98a0*/  PRMT R156, RZ, 0x7610, R156 ;  /* 0x00007610ff9c7816 */ /* 0x000fe4000000009c */
[----:B------:R-:W-:-:S02]  /*98b0*/  PRMT R158, RZ, 0x7610, R158 ;  /* 0x00007610ff9e7816 */ /* 0x000fc4000000009e */
[----:B------:R-:W-:Y:S01]  /*98c0*/  PRMT R160, RZ, 0x7610, R160 ;  /* 0x00007610ffa07816 */ /* 0x000fe200000000a0 */
[----:B---3--:R-:W-:-:S05]  /*98d0*/  @!P1 IMAD.MOV.U32 R130, RZ, RZ, R92 ;  /* 0x000000ffff829224 */ /* 0x008fca00078e005c */
[----:B------:R0:W3:Y:S02]  /*98e0*/  @!P1 LDG.E.U16 R154, desc[UR60][R130.64] ;  /* 0x0000003c829a9981 */ /* 0x0000e4000c1e1500 */
[----:B0-----:R-:W0:Y:S02]  /*98f0*/  S2R R131, SR_TID.X ;  /* 0x0000000000837919 */ /* 0x001e240000002100 */
[----:B0-----:R-:W-:-:S04]  /*9900*/  SHF.R.U32.HI R131, RZ, 0x6, R131 ;  /* 0x00000006ff837819 */ /* 0x001fc80000011683 */
[----:B------:R-:W-:-:S04]  /*9910*/  SGXT.U32 R131, R131, 0x1 ;  /* 0x000000018383781a */ /* 0x000fc80000000000 */
[----:B------:R-:W-:-:S04]  /*9920*/  LOP3.LUT R131, R131, 0xde, RZ, 0xfc, !PT ;  /* 0x000000de83837812 */ /* 0x000fc800078efcff */
[----:B------:R-:W-:Y:S01]  /*9930*/  ISETP.GE.AND P1, PT, R131, R122, PT ;  /* 0x0000007a8300720c */ /* 0x000fe20003f26270 */
[----:B------:R-:W-:Y:S02]  /*9940*/  @!P0 IMAD.MOV.U32 R131, RZ, RZ, R251 ;  /* 0x000000ffff838224 */ /* 0x000fe400078e00fb */
[----:B----4-:R-:W-:-:S05]  /*9950*/  @!P0 IMAD.MOV.U32 R130, RZ, RZ, R93 ;  /* 0x000000ffff828224 */ /* 0x010fca00078e005d */
[----:B------:R0:W4:Y:S02]  /*9960*/  @!P0 LDG.E.U16 R155, desc[UR60][R130.64] ;  /* 0x0000003c829b8981 */ /* 0x000124000c1e1500 */
[----:B0-----:R-:W0:Y:S03]  /*9970*/  S2R R131, SR_TID.X ;  /* 0x0000000000837919 */ /* 0x001e260000002100 */
[----:B------:R-:W-:Y:S01]  /*9980*/  @!P1 IMAD.MOV.U32 R130, RZ, RZ, R247 ;  /* 0x000000ffff829224 */ /* 0x000fe200078e00f7 */
[----:B0-----:R-:W-:-:S04]  /*9990*/  SHF.R.U32.HI R131, RZ, 0x6, R131 ;  /* 0x00000006ff837819 */ /* 0x001fc80000011683 */
[----:B------:R-:W-:-:S04]  /*99a0*/  SGXT.U32 R131, R131, 0x1 ;  /* 0x000000018383781a */ /* 0x000fc80000000000 */
[----:B------:R-:W-:-:S04]  /*99b0*/  LOP3.LUT R131, R131, 0xe0, RZ, 0xfc, !PT ;  /* 0x000000e083837812 */ /* 0x000fc800078efcff */
[----:B------:R-:W-:Y:S01]  /*99c0*/  ISETP.GE.AND P0, PT, R131, R122, PT ;  /* 0x0000007a8300720c */ /* 0x000fe20003f06270 */
[----:B------:R-:W-:-:S05]  /*99d0*/  @!P1 IMAD.MOV.U32 R131, RZ, RZ, R243 ;  /* 0x000000ffff839224 */ /* 0x000fca00078e00f3 */
[----:B------:R0:W4:Y:S02]  /*99e0*/  @!P1 LDG.E.U16 R156, desc[UR60][R130.64] ;  /* 0x0000003c829c9981 */ /* 0x000124000c1e1500 */
[----:B0-----:R-:W0:Y:S05]  /*99f0*/  S2R R131, SR_TID.X ;  /* 0x0000000000837919 */ /* 0x001e2a0000002100 */
[----:B------:R-:W-:Y:S01]  /*9a00*/  @!P0 IMAD.MOV.U32 R130, RZ, RZ, R239 ;  /* 0x000000ffff828224 */ /* 0x000fe200078e00ef */
[----:B0-----:R-:W-:-:S04]  /*9a10*/  SHF.R.U32.HI R131, RZ, 0x6, R131 ;  /* 0x00000006ff837819 */ /* 0x001fc80000011683 */
[----:B------:R-:W-:-:S04]  /*9a20*/  SGXT.U32 R131, R131, 0x1 ;  /* 0x000000018383781a */ /* 0x000fc80000000000 */
[----:B------:R-:W-:-:S04]  /*9a30*/  LOP3.LUT R131, R131, 0xe2, RZ, 0xfc, !PT ;  /* 0x000000e283837812 */ /* 0x000fc800078efcff */
[----:B------:R-:W-:Y:S01]  /*9a40*/  ISETP.GE.AND P1, PT, R131, R122, PT ;  /* 0x0000007a8300720c */ /* 0x000fe20003f26270 */
[----:B------:R-:W-:-:S05]  /*9a50*/  @!P0 IMAD.MOV.U32 R131, RZ, RZ, R235 ;  /* 0x000000ffff838224 */ /* 0x000fca00078e00eb */
[----:B------:R0:W2:Y:S02]  /*9a60*/  @!P0 LDG.E.U16 R158, desc[UR60][R130.64] ;  /* 0x0000003c829e8981 */ /* 0x0000a4000c1e1500 */
[----:B0-----:R-:W0:Y:S05]  /*9a70*/  S2R R131, SR_TID.X ;  /* 0x0000000000837919 */ /* 0x001e2a0000002100 */
[----:B------:R-:W-:Y:S01]  /*9a80*/  @!P1 IMAD.MOV.U32 R130, RZ, RZ, R231 ;  /* 0x000000ffff829224 */ /* 0x000fe200078e00e7 */
[----:B0-----:R-:W-:-:S04]  /*9a90*/  SHF.R.U32.HI R131, RZ, 0x6, R131 ;  /* 0x00000006ff837819 */ /* 0x001fc80000011683 */
[----:B------:R-:W-:-:S04]  /*9aa0*/  SGXT.U32 R131, R131, 0x1 ;  /* 0x000000018383781a */ /* 0x000fc80000000000 */
[----:B------:R-:W-:-:S04]  /*9ab0*/  LOP3.LUT R131, R131, 0xe4, RZ, 0xfc, !PT ;  /* 0x000000e483837812 */ /* 0x000fc800078efcff */
[----:B------:R-:W-:Y:S01]  /*9ac0*/  ISETP.GE.AND P0, PT, R131, R122, PT ;  /* 0x0000007a8300720c */ /* 0x000fe20003f06270 */
[----:B------:R-:W-:-:S05]  /*9ad0*/  @!P1 IMAD.MOV.U32 R131, RZ, RZ, R228 ;  /* 0x000000ffff839224 */ /* 0x000fca00078e00e4 */
[----:B------:R0:W4:Y:S02]  /*9ae0*/  @!P1 LDG.E.U16 R160, desc[UR60][R130.64] ;  /* 0x0000003c82a09981 */ /* 0x000124000c1e1500 */
[----:B0-----:R-:W0:Y:S01]  /*9af0*/  S2R R131, SR_TID.X ;  /* 0x0000000000837919 */ /* 0x001e220000002100 */
[----:B------:R-:W-:-:S04]  /*9b00*/  PRMT R162, RZ, 0x7610, R162 ;  /* 0x00007610ffa27816 */ /* 0x000fc800000000a2 */
        /* <DEDUP_REMOVED lines=24> */
[----:B------:R0:W3:Y:S02]  /*9c90*/  @!P0 LDG.E.U16 R166, desc[UR60][R130.64] ;  /* 0x0000003c82a68981 */ /* 0x0000e4000c1e1500 */
        /* <DEDUP_REMOVED lines=93> */
[----:B0-----:R-:W-:-:S04]  /*a270*/  LOP3.LUT R131, R131, 0x7f, RZ, 0xc0, !PT ;  /* 0x0000007f83837812 */ /* 0x001fc800078ec0ff */
[----:B------:R-:W-:-:S04]  /*a280*/  LOP3.LUT R131, R131, 0x80, RZ, 0xfc, !PT ;  /* 0x0000008083837812 */ /* 0x000fc800078efcff */
[----:B------:R-:W-:Y:S01]  /*a290*/  ISETP.GE.AND P2, PT, R131, R122, PT ;  /* 0x0000007a8300720c */ /* 0x000fe20003f46270 */
[----:B------:R-:W-:-:S05]  /*a2a0*/  @!P1 IMAD.MOV.U32 R131, RZ, RZ, R62 ;  /* 0x000000ffff839224 */ /* 0x000fca00078e003e */
[----:B------:R0:W4:Y:S01]  /*a2b0*/  @!P1 LDG.E.U16 R188, desc[UR60][R130.64] ;  /* 0x0000003c82bc9981 */ /* 0x000122000c1e1500 */
[----:B------:R-:W-:Y:S06]  /*a2c0*/  BAR.SYNC.DEFER_BLOCKING 0x0 ;  /* 0x0000000000007b1d */ /* 0x000fec0000010000 */
[----:B------:R-:W-:Y:S04]  /*a2d0*/  STS.U16 [R103], R129 ;  /* 0x0000008167007388 */ /* 0x000fe80000000400 */
[----:B------:R-:W-:Y:S04]  /*a2e0*/  STS.U16 [R103+0x400], R128 ;  /* 0x0004008067007388 */ /* 0x000fe80000000400 */
        /* <DEDUP_REMOVED lines=25> */
[----:B-----5:R-:W-:Y:S04]  /*a480*/  STS.U16 [R103+0x6c00], R153 ;  /* 0x006c009967007388 */ /* 0x020fe80000000400 */
[----:B--2---:R-:W-:Y:S04]  /*a490*/  STS.U16 [R103+0x7000], R158 ;  /* 0x0070009e67007388 */ /* 0x004fe80000000400 */
[----:B---3--:R-:W-:Y:S04]  /*a4a0*/  STS.U16 [R103+0x7400], R166 ;  /* 0x007400a667007388 */ /* 0x008fe80000000400 */
[----:B----4-:R-:W-:Y:S04]  /*a4b0*/  STS.U16 [R103+0x7800], R174 ;  /* 0x007800ae67007388 */ /* 0x010fe80000000400 */
[----:B------:R-:W-:Y:S04]  /*a4c0*/  STS.U16 [R103+0x7c00], R182 ;  /* 0x007c00b667007388 */ /* 0x000fe80000000400 */
[----:B------:R1:W-:Y:S04]  /*a4d0*/  STS.U16 [R104+0x100], R90 ;  /* 0x0001005a68007388 */ /* 0x0003e80000000400 */
[----:B------:R2:W-:Y:S04]  /*a4e0*/  STS.U16 [R104+0x500], R95 ;  /* 0x0005005f68007388 */ /* 0x0005e80000000400 */
[----:B------:R3:W-:Y:S04]  /*a4f0*/  STS.U16 [R104+0x900], R105 ;  /* 0x0009006968007388 */ /* 0x0007e80000000400 */
[----:B-1----:R-:W4:Y:S04]  /*a500*/  LDL.LU R90, [R1+0x594] ;  /* 0x00059400015a7983 */ /* 0x002f280000300800 */
[----:B--2---:R-:W2:Y:S04]  /*a510*/  LDL.LU R95, [R1+0x590] ;  /* 0x00059000015f7983 */ /* 0x004ea80000300800 */
[----:B---3--:R-:W3:Y:S04]  /*a520*/  LDL.LU R105, [R1+0x58c] ;  /* 0x00058c0001697983 */ /* 0x008ee80000300800 */
[----:B------:R1:W-:Y:S04]  /*a530*/  STS.U16 [R104+0xd00], R106 ;  /* 0x000d006a68007388 */ /* 0x0003e80000000400 */
[----:B-1----:R-:W5:Y:S01]  /*a540*/  LDL.LU R106, [R1+0x588] ;  /* 0x00058800016a7983 */ /* 0x002f620000300800 */
[----:B------:R-:W-:Y:S01]  /*a550*/  PRMT R190, RZ, 0x7610, R190 ;  /* 0x00007610ffbe7816 */ /* 0x000fe200000000be */
[----:B0-----:R-:W-:-:S02]  /*a560*/  @!P2 IMAD.MOV.U32 R130, RZ, RZ, R80 ;  /* 0x000000ffff82a224 */ /* 0x001fc400078e0050 */
[----:B------:R-:W-:Y:S01]  /*a570*/  @!P2 IMAD.MOV.U32 R131, RZ, RZ, R58 ;  /* 0x000000ffff83a224 */ /* 0x000fe200078e003a */
[----:B------:R-:W-:-:S04]  /*a580*/  PRMT R192, RZ, 0x7610, R192 ;  /* 0x00007610ffc07816 */ /* 0x000fc800000000c0 */
[----:B------:R0:W4:Y:S01]  /*a590*/  @!P2 LDG.E.U16 R190, desc[UR60][R130.64] ;  /* 0x0000003c82bea981 */ /* 0x000122000c1e1500 */
[----:B------:R-:W-:Y:S01]  /*a5a0*/  PRMT R194, RZ, 0x7610, R194 ;  /* 0x00007610ffc27816 */ /* 0x000fe200000000c2 */
[----:B0-----:R-:W-:Y:S02]  /*a5b0*/  @!P2 IMAD.MOV.U32 R130, RZ, RZ, R78 ;  /* 0x000000ffff82a224 */ /* 0x001fe400078e004e */
[----:B------:R-:W-:-:S05]  /*a5c0*/  @!P2 IMAD.MOV.U32 R131, RZ, RZ, R54 ;  /* 0x000000ffff83a224 */ /* 0x000fca00078e0036 */
[----:B------:R0:W2:Y:S01]  /*a5d0*/  @!P2 LDG.E.U16 R192, desc[UR60][R130.64] ;  /* 0x0000003c82c0a981 */ /* 0x0000a2000c1e1500 */
        /* <DEDUP_REMOVED lines=20> */
[----:B------:R-:W-:Y:S02]  /*a720*/  @!P2 IMAD.MOV.U32 R128, RZ, RZ, R50 ;  /* 0x000000ffff80a224 */ /* 0x000fe400078e0032 */
[----:B------:R-:W-:Y:S02]  /*a730*/  @!P2 IMAD.MOV.U32 R129, RZ, RZ, R19 ;  /* 0x000000ffff81a224 */ /* 0x000fe400078e0013 */
[----:B0-----:R-:W-:Y:S02]  /*a740*/  @!P2 IMAD.MOV.U32 R130, RZ, RZ, R53 ;  /* 0x000000ffff82a224 */ /* 0x001fe400078e0035 */
[----:B------:R-:W-:-:S05]  /*a750*/  @!P2 IMAD.MOV.U32 R131, RZ, RZ, R23 ;  /* 0x000000ffff83a224 */ /* 0x000fca00078e0017 */
[----:B------:R0:W2:Y:S02]  /*a760*/  @!P2 LDG.E.U16 R205, desc[UR60][R130.64] ;  /* 0x0000003c82cda981 */ /* 0x0000a4000c1e1500 */
[----:B0-----:R-:W-:Y:S02]  /*a770*/  PRMT R130, RZ, 0x7610, R130 ;  /* 0x00007610ff827816 */ /* 0x001fe40000000082 */
[----:B------:R-:W-:-:S04]  /*a780*/  PRMT R131, RZ, 0x7610, R131 ;  /* 0x00007610ff837816 */ /* 0x000fc80000000083 */
        /* <DEDUP_REMOVED lines=14> */
[----:B0-----:R-:W-:-:S06]  /*a870*/  PRMT R126, RZ, 0x7610, R126 ;  /* 0x00007610ff7e7816 */ /* 0x001fcc000000007e */
[----:B------:R0:W2:Y:S02]  /*a880*/  @!P2 LDG.E.U16 R126, desc[UR60][R124.64] ;  /* 0x0000003c7c7ea981 */ /* 0x0000a4000c1e1500 */
[----:B0-----:R-:W0:Y:S01]  /*a890*/  S2R R125, SR_TID.X ;  /* 0x00000000007d7919 */ /* 0x001e220000002100 */
[----:B------:R-:W-:Y:S01]  /*a8a0*/  PRMT R127, RZ, 0x7610, R127 ;  /* 0x00007610ff7f7816 */ /* 0x000fe2000000007f */
[----:B------:R-:W-:Y:S01]  /*a8b0*/  @!P2 IMAD.MOV.U32 R124, RZ, RZ, R22 ;  /* 0x000000ffff7ca224 */ /* 0x000fe200078e0016 */
[----:B------:R-:W-:Y:S02]  /*a8c0*/  PRMT R224, RZ, 0x7610, R224 ;  /* 0x00007610ffe07816 */ /* 0x000fe400000000e0 */
[----:B0-----:R-:W-:Y:S01]  /*a8d0*/  LOP3.LUT R123, R125, 0x7f, RZ, 0xc0, !PT ;  /* 0x0000007f7d7b7812 */ /* 0x001fe200078ec0ff */
[----:B------:R-:W-:-:S03]  /*a8e0*/  @!P2 IMAD.MOV.U32 R125, RZ, RZ, R12 ;  /* 0x000000ffff7da224 */ /* 0x000fc600078e000c */
[----:B------:R-:W-:Y:S02]  /*a8f0*/  ISETP.GE.AND P0, PT, R123, R122, PT ;  /* 0x0000007a7b00720c */ /* 0x000fe40003f06270 */
[----:B------:R0:W2:Y:S01]  /*a900*/  @!P2 LDG.E.U16 R127, desc[UR60][R124.64] ;  /* 0x0000003c7c7fa981 */ /* 0x0000a2000c1e1500 */
[----:B------:R-:W-:Y:S02]  /*a910*/  @!P2 IMAD.MOV.U32 R122, RZ, RZ, R18 ;  /* 0x000000ffff7aa224 */ /* 0x000fe400078e0012 */
[----:B------:R-:W-:Y:S01]  /*a920*/  @!P2 IMAD.MOV.U32 R123, RZ, RZ, R8 ;  /* 0x000000ffff7ba224 */ /* 0x000fe200078e0008 */
[----:B0-----:R-:W-:Y:S02]  /*a930*/  PRMT R124, RZ, 0x7610, R124 ;  /* 0x00007610ff7c7816 */ /* 0x001fe4000000007c */
[----:B------:R-:W-:-:S04]  /*a940*/  PRMT R125, RZ, 0x7610, R125 ;  /* 0x00007610ff7d7816 */ /* 0x000fc8000000007d */
[----:B------:R0:W2:Y:S02]  /*a950*/  @!P2 LDG.E.U16 R124, desc[UR60][R122.64] ;  /* 0x0000003c7a7ca981 */ /* 0x0000a4000c1e1500 */
[----:B0-----:R-:W-:Y:S02]  /*a960*/  @!P2 IMAD.MOV.U32 R122, RZ, RZ, R14 ;  /* 0x000000ffff7aa224 */ /* 0x001fe400078e000e */
[----:B------:R-:W-:-:S05]  /*a970*/  @!P2 IMAD.MOV.U32 R123, RZ, RZ, R4 ;  /* 0x000000ffff7ba224 */ /* 0x000fca00078e0004 */
[----:B------:R0:W2:Y:S01]  /*a980*/  @!P2 LDG.E.U16 R125, desc[UR60][R122.64] ;  /* 0x0000003c7a7da981 */ /* 0x0000a2000c1e1500 */
[----:B------:R-:W-:Y:S02]  /*a990*/  @!P0 IMAD.MOV.U32 R120, RZ, RZ, R79 ;  /* 0x000000ffff788224 */ /* 0x000fe400078e004f */
[----:B------:R-:W-:Y:S02]  /*a9a0*/  @!P0 IMAD.MOV.U32 R121, RZ, RZ, R56 ;  /* 0x000000ffff798224 */ /* 0x000fe400078e0038 */
[----:B0-----:R-:W-:Y:S02]  /*a9b0*/  @!P0 IMAD.MOV.U32 R122, RZ, RZ, R81 ;  /* 0x000000ffff7a8224 */ /* 0x001fe400078e0051 */
[----:B------:R-:W-:-:S05]  /*a9c0*/  @!P0 IMAD.MOV.U32 R123, RZ, RZ, R60 ;  /* 0x000000ffff7b8224 */ /* 0x000fca00078e003c */
[----:B------:R0:W2:Y:S01]  /*a9d0*/  @!P0 LDG.E.U16 R224, desc[UR60][R122.64] ;  /* 0x0000003c7ae08981 */ /* 0x0000a2000c1e1500 */
[----:B------:R-:W-:Y:S02]  /*a9e0*/  PRMT R118, RZ, 0x7610, R118 ;  /* 0x00007610ff767816 */ /* 0x000fe40000000076 */
[----:B0-----:R-:W-:-:S06]  /*a9f0*/  PRMT R122, RZ, 0x7610, R122 ;  /* 0x00007610ff7a7816 */ /* 0x001fcc000000007a */
        /* <DEDUP_REMOVED lines=47> */
[----:B------:R-:W-:Y:S01]  /*acf0*/  @!P0 IMAD.MOV.U32 R109, RZ, RZ, R0 ;  /* 0x000000ffff6d8224 */ /* 0x000fe200078e0000 */
[----:B------:R-:W-:Y:S04]  /*ad00*/  STS.U16 [R104+0x1100], R252 ;  /* 0x001100fc68007388 */ /* 0x000fe80000000400 */
[----:B------:R0:W2:Y:S01]  /*ad10*/  @!P0 LDG.E.U16 R111, desc[UR60][R108.64] ;  /* 0x0000003c6c6f8981 */ /* 0x0000a2000c1e1500 */
[----:B------:R-:W-:-:S03]  /*ad20*/  PRMT R123, RZ, 0x7610, R123 ;  /* 0x00007610ff7b7816 */ /* 0x000fc6000000007b */
[----:B------:R-:W-:Y:S04]  /*ad30*/  STS.U16 [R104+0x1500], R248 ;  /* 0x001500f868007388 */ /* 0x000fe80000000400 */
[----:B------:R-:W-:Y:S01]  /*ad40*/  STS.U16 [R104+0x1900], R244 ;  /* 0x001900f468007388 */ /* 0x000fe20000000400 */
[----:B0-----:R-:W-:Y:S02]  /*ad50*/  @!P0 IMAD.MOV.U32 R108, RZ, RZ, R20 ;  /* 0x000000ffff6c8224 */ /* 0x001fe400078e0014 */
[----:B------:R-:W-:Y:S01]  /*ad60*/  @!P0 IMAD.MOV.U32 R109, RZ, RZ, R10 ;  /* 0x000000ffff6d8224 */ /* 0x000fe200078e000a */
        /* <DEDUP_REMOVED lines=25> */
[----:B---3--:R0:W-:Y:S04]  /*af00*/  STS.U16 [R105+0x200], R91 ;  /* 0x0002005b69007388 */ /* 0x0081e80000000400 */
[----:B------:R1:W-:Y:S04]  /*af10*/  STS.U16 [R105+0x600], R96 ;  /* 0x0006006069007388 */ /* 0x0003e80000000400 */
[----:B------:R3:W2:Y:S04]  /*af20*/  @!P0 LDG.E.U16 R121, desc[UR60][R108.64] ;  /* 0x0000003c6c798981 */ /* 0x0006a8000c1e1500 */
[----:B0-----:R-:W4:Y:S04]  /*af30*/  LDL.LU R91, [R1+0x584] ;  /* 0x00058400015b7983 */ /* 0x001f280000300800 */
[----:B-1----:R-:W2:Y:S01]  /*af40*/  LDL.LU R96, [R1+0x580] ;  /* 0x0005800001607983 */ /* 0x002ea20000300800 */
[----:B---3--:R-:W-:-:S03]  /*af50*/  @!P0 IMAD.MOV.U32 R108, RZ, RZ, R16 ;  /* 0x000000ffff6c8224 */ /* 0x008fc600078e0010 */
[----:B------:R0:W-:Y:S01]  /*af60*/  STS.U16 [R105+0xa00], R97 ;  /* 0x000a006169007388 */ /* 0x0001e20000000400 */
[----:B------:R-:W-:-:S03]  /*af70*/  @!P0 IMAD.MOV.U32 R109, RZ, RZ, R6 ;  /* 0x000000ffff6d8224 */ /* 0x000fc600078e0006 */
[----:B------:R1:W-:Y:S04]  /*af80*/  STS.U16 [R105+0xe00], R98 ;  /* 0x000e006269007388 */ /* 0x0003e80000000400 */
[----:B------:R-:W-:Y:S04]  /*af90*/  STS.U16 [R105+0x1200], R250 ;  /* 0x001200fa69007388 */ /* 0x000fe80000000400 */
[----:B0-----:R-:W3:Y:S04]  /*afa0*/  LDL.LU R97, [R1+0x57c] ;  /* 0x00057c0001617983 */ /* 0x001ee80000300800 */
        /* <DEDUP_REMOVED lines=27> */
[----:B-1----:R-:W3:Y:S04]  /*b160*/  LDL.LU R98, [R1+0x578] ;  /* 0x0005780001627983 */ /* 0x002ee80000300800 */
[----:B-----5:R0:W-:Y:S04]  /*b170*/  STS.U16 [R106+0x300], R99 ;  /* 0x000300636a007388 */ /* 0x0201e80000000400 */
[----:B------:R1:W-:Y:S04]  /*b180*/  STS.U16 [R106+0x700], R100 ;  /* 0x000700646a007388 */ /* 0x0003e80000000400 */
[----:B------:R5:W-:Y:S04]  /*b190*/  STS.U16 [R106+0xb00], R101 ;  /* 0x000b00656a007388 */ /* 0x000be80000000400 */
[----:B0-----:R-:W3:Y:S04]  /*b1a0*/  LDL.LU R99, [R1+0x574] ;  /* 0x0005740001637983 */ /* 0x001ee80000300800 */
[----:B-1----:R-:W3:Y:S04]  /*b1b0*/  LDL.LU R100, [R1+0x570] ;  /* 0x0005700001647983 */ /* 0x002ee80000300800 */
[----:B-----5:R-:W5:Y:S04]  /*b1c0*/  LDL.LU R101, [R1+0x56c] ;  /* 0x00056c0001657983 */ /* 0x020f680000300800 */
[----:B------:R0:W-:Y:S04]  /*b1d0*/  STS.U16 [R106+0xf00], R102 ;  /* 0x000f00666a007388 */ /* 0x0001e80000000400 */
[----:B------:R-:W5:Y:S04]  /*b1e0*/  @!P0 LDG.E.U16 R123, desc[UR60][R108.64] ;  /* 0x0000003c6c7b8981 */ /* 0x000f68000c1e1500 */
[----:B0-----:R-:W5:Y:S04]  /*b1f0*/  LDL.LU R102, [R1+0x568] ;  /* 0x0005680001667983 */ /* 0x001f680000300800 */
[----:B------:R-:W5:Y:S04]  /*b200*/  LDL R108, [R1+0x384] ;  /* 0x00038400016c7983 */ /* 0x000f680000100800 */
[----:B------:R-:W5:Y:S04]  /*b210*/  LDL.LU R145, [R1+0x37c] ;  /* 0x00037c0001917983 */ /* 0x000f680000300800 */
[----:B------:R-:W5:Y:S04]  /*b220*/  LDL.LU R109, [R1+0x378] ;  /* 0x00037800016d7983 */ /* 0x000f680000300800 */
[----:B------:R-:W5:Y:S04]  /*b230*/  LDL.LU R137, [R1+0x374] ;  /* 0x0003740001897983 */ /* 0x000f680000300800 */
[----:B------:R-:W5:Y:S04]  /*b240*/  LDL R134, [R1+0x388] ;  /* 0x0003880001867983 */ /* 0x000f680000100800 */
[----:B------:R-:W5:Y:S04]  /*b250*/  LDL.LU R133, [R1+0x370] ;  /* 0x0003700001857983 */ /* 0x000f680000300800 */
[----:B------:R-:W5:Y:S04]  /*b260*/  LDL.LU R141, [R1+0x26c] ;  /* 0x00026c00018d7983 */ /* 0x000f680000300800 */
        /* <DEDUP_REMOVED lines=28> */
[----:B----4-:R-:W-:Y:S04]  /*b430*/  STS.U16 [R91+0x9000], R190 ;  /* 0x009000be5b007388 */ /* 0x010fe80000000400 */
[----:B--2---:R-:W-:Y:S04]  /*b440*/  STS.U16 [R91+0x9400], R130 ;  /* 0x009400825b007388 */ /* 0x004fe80000000400 */
[----:B------:R-:W-:Y:S04]  /*b450*/  STS.U16 [R91+0x8000], R224 ;  /* 0x008000e05b007388 */ /* 0x000fe80000000400 */
[----:B------:R-:W-:Y:S04]  /*b460*/  STS.U16 [R91+0x8400], R107 ;  /* 0x0084006b5b007388 */ /* 0x000fe80000000400 */
[----:B------:R-:W-:Y:S04]  /*b470*/  STS.U16 [R96+0x8080], R122 ;  /* 0x0080807a60007388 */ /* 0x000fe80000000400 */
[----:B------:R-:W-:Y:S04]  /*b480*/  STS.U16 [R96+0x9080], R192 ;  /* 0x009080c060007388 */ /* 0x000fe80000000400 */
[----:B------:R-:W-:Y:S04]  /*b490*/  STS.U16 [R96+0x9480], R131 ;  /* 0x0094808360007388 */ /* 0x000fe80000000400 */
[----:B------:R-:W-:Y:S04]  /*b4a0*/  STS.U16 [R96+0x8480], R119 ;  /* 0x0084807760007388 */ /* 0x000fe80000000400 */
[----:B---3--:R-:W-:Y:S04]  /*b4b0*/  STS.U16 [R97+0x8100], R118 ;  /* 0x0081007661007388 */ /* 0x008fe80000000400 */
[----:B------:R-:W-:Y:S04]  /*b4c0*/  STS.U16 [R97+0x9100], R194 ;  /* 0x009100c261007388 */ /* 0x000fe80000000400 */
[----:B------:R-:W-:Y:S04]  /*b4d0*/  STS.U16 [R97+0x9500], R128 ;  /* 0x0095008061007388 */ /* 0x000fe80000000400 */
[----:B------:R-:W-:Y:S01]  /*b4e0*/  STS.U16 [R97+0x8500], R117 ;  /* 0x0085007561007388 */ /* 0x000fe20000000400 */
[----:B------:R-:W0:Y:S01]  /*b4f0*/  S2R R138, SR_CgaCtaId ;  /* 0x00000000008a7919 */ /* 0x000e220000008800 */
[----:B-----5:R-:W-:-:S02]  /*b500*/  R2UR UR58, R108 ;  /* 0x000000006c3a72ca */ /* 0x020fc400000e0000 */
[----:B------:R-:W2:Y:S04]  /*b510*/  LDL.LU R108, [R1+0x368] ;  /* 0x00036800016c7983 */ /* 0x000ea80000300800 */
        /* <DEDUP_REMOVED lines=19> */
[----:B------:R-:W-:Y:S01]  /*b650*/  STS.U16 [R102+0x8780], R123 ;  /* 0x0087807b66007388 */ /* 0x000fe20000000400 */
[----:B------:R1:W-:Y:S06]  /*b660*/  MEMBAR.ALL.CTA ;  /* 0x0000000000007992 */ /* 0x0003ec0000008000 */
[----:B-1----:R-:W1:Y:S01]  /*b670*/  FENCE.VIEW.ASYNC.S ;  /* 0x00000000000073c6 */ /* 0x002e620000000000 */
[----:B------:R-:W-:-:S04]  /*b680*/  MOV R135, 0x400 ;  /* 0x0000040000877802 */ /* 0x000fc80000000f00 */
[----:B0-----:R-:W-:-:S04]  /*b690*/  LEA R135, R138, R135, 0x18 ;  /* 0x000000878a877211 */ /* 0x001fc800078ec0ff */
[----:B------:R-:W-:Y:S01]  /*b6a0*/  SHF.R.U32.HI R135, RZ, 0x4, R135 ;  /* 0x00000004ff877819 */ /* 0x000fe20000011687 */
[----:B-1----:R-:W-:Y:S03]  /*b6b0*/  BAR.SYNC.DEFER_BLOCKING 0x0 ;  /* 0x0000000000007b1d */ /* 0x002fe60000010000 */
[----:B------:R-:W-:-:S04]  /*b6c0*/  SGXT.U32 R135, R135, 0xe ;  /* 0x0000000e8787781a */ /* 0x000fc80000000000 */
[----:B------:R-:W-:Y:S01]  /*b6d0*/  R2UR UR56, R135 ;  /* 0x00000000873872ca */ /* 0x000fe200000e0000 */
[----:B------:R-:W-:Y:S01]  /*b6e0*/  UMOV UR57, 0x40000040 ;  /* 0x4000004000397882 */ /* 0x000fe20000000000 */
[----:B------:R-:W-:Y:S01]  /*b6f0*/  UMOV UR59, 0x40000040 ;  /* 0x40000040003b7882 */ /* 0x000fe20000000000 */
[----:B------:R-:W-:-:S10]  /*b700*/  WARPGROUP.ARRIVE ;  /* 0x00000000000079c5 */ /* 0x000fd40000000000 */
[----:B------:R-:W-:Y:S01]  /*b710*/  HGMMA.64x16x16.F32.BF16 R24, gdesc[UR56].tnspA, R24 ;  /* 0x20200000381879f0 */ /* 0x000fe20008701818 */
[----:B------:R-:W-:Y:S02]  /*b720*/  UIADD3.64 UR52, UR4, 0x80, URZ ;  /* 0x0000008004347897 */ /* 0x000fe4000fffe03f */
[----:B------:R-:W-:Y:S02]  /*b730*/  UIADD3.64 UR54, UR6, 0x2, URZ ;  /* 0x0000000206367897 */ /* 0x000fe4000fffe03f */
[----:B------:R-:W-:Y:S07]  /*b740*/  HGMMA.64x16x16.F32.BF16 R24, gdesc[UR4].tnspA, R24 ;  /* 0x20200000041879f0 */ /* 0x000fee0008701818 */
[----:B------:R-:W-:Y:S01]  /*b750*/  HGMMA.64x16x16.F32.BF16 R24, gdesc[UR52].tnspA, R24 ;  /* 0x20200000341879f0 */ /* 0x000fe20008701818 */
[----:B------:R-:W-:-:S02]  /*b760*/  R2UR UR52, R95 ;  /* 0x000000005f3472ca */ /* 0x000fc400000e0000 */
[----:B------:R-:W0:Y:S01]  /*b770*/  LDC R95, c[0x0][0x238] ;  /* 0x00008e00ff5f7b82 */ /* 0x000e220000000800 */
[----:B------:R-:W-:Y:S02]  /*b780*/  R2UR UR54, R109 ;  /* 0x000000006d3672ca */ /* 0x000fe400000e0000 */
[----:B------:R-:W-:Y:S01]  /*b790*/  R2UR UR55, R145 ;  /* 0x00000000913772ca */ /* 0x000fe200000e0000 */
[----:B------:R-:W3:Y:S01]  /*b7a0*/  LDL.LU R109, [R1+0x360] ;  /* 0x00036000016d7983 */ /* 0x000ee20000300800 */
[----:B------:R-:W-:-:S03]  /*b7b0*/  R2UR UR53, R137 ;  /* 0x00000000893572ca */ /* 0x000fc600000e0000 */
[----:B------:R-:W4:Y:S04]  /*b7c0*/  LDL.LU R145, [R1+0x35c] ;  /* 0x00035c0001917983 */ /* 0x000f280000300800 */
[----:B------:R-:W5:Y:S04]  /*b7d0*/  LDL.LU R199, [R1+0x36c] ;  /* 0x00036c0001c77983 */ /* 0x000f680000300800 */
[----:B------:R-:W5:Y:S04]  /*b7e0*/  LDL.LU R137, [R1+0x354] ;  /* 0x0003540001897983 */ /* 0x000f680000300800 */
[----:B------:R-:W5:Y:S01]  /*b7f0*/  LDL.LU R206, [R1+0x260] ;  /* 0x0002600001ce7983 */ /* 0x000f620000300800 */
[----:B0-----:R-:W-:-:S03]  /*b800*/  IMAD.SHL.U32 R95, R95, 0x100, RZ ;  /* 0x000001005f5f7824 */ /* 0x001fc600078e00ff */
[----:B------:R-:W5:Y:S01]  /*b810*/  LDL.LU R210, [R1+0x34c] ;  /* 0x00034c0001d27983 */ /* 0x000f620000300800 */
[----:B------:R-:W-:-:S03]  /*b820*/  IMAD.SHL.U32 R95, R95, 0x2, RZ ;  /* 0x000000025f5f7824 */ /* 0x000fc600078e00ff */
[----:B------:R-:W5:Y:S02]  /*b830*/  LDL.LU R214, [R1+0x268] ;  /* 0x0002680001d67983 */ /* 0x000f640000300800 */
[-C--:B------:R-:W-:Y:S02]  /*b840*/  IADD3 R133, P2, R133, R95.reuse, RZ ;  /* 0x0000005f85857210 */ /* 0x080fe40007f5e0ff */
[----:B------:R-:W-:-:S03]  /*b850*/  IADD3 R141, P3, R141, R95, RZ ;  /* 0x0000005f8d8d7210 */ /* 0x000fc60007f7e0ff */
[----:B------:R0:W-:Y:S04]  /*b860*/  STL [R1+0x370], R133 ;  /* 0x0003708501007387 */ /* 0x0001e80000100800 */
[----:B------:R-:W5:Y:S04]  /*b870*/  LDL.LU R218, [R1+0x344] ;  /* 0x0003440001da7983 */ /* 0x000f680000300800 */
[----:B------:R-:W5:Y:S04]  /*b880*/  LDL.LU R222, [R1+0x264] ;  /* 0x0002640001de7983 */ /* 0x000f680000300800 */
[----:B------:R-:W5:Y:S04]  /*b890*/  LDL.LU R227, [R1+0x33c] ;  /* 0x00033c0001e37983 */ /* 0x000f680000300800 */
[----:B0-----:R-:W5:Y:S01]  /*b8a0*/  LDL.LU R133, [R1+0x25c] ;  /* 0x00025c0001857983 */ /* 0x001f620000300800 */
[----:B--2---:R-:W-:-:S03]  /*b8b0*/  IADD3 R108, P4, R108, R95, RZ ;  /* 0x0000005f6c6c7210 */ /* 0x004fc60007f9e0ff */
[----:B------:R-:W2:Y:S04]  /*b8c0*/  LDL.LU R232, [R1+0x334] ;  /* 0x0003340001e87983 */ /* 0x000ea80000300800 */
[----:B------:R-:W2:Y:S04]  /*b8d0*/  LDL.LU R236, [R1+0x358] ;  /* 0x0003580001ec7983 */ /* 0x000ea80000300800 */
[----:B------:R0:W-:Y:S01]  /*b8e0*/  STL [R1+0x26c], R141 ;  /* 0x00026c8d01007387 */ /* 0x0001e20000100800 */
[----:B------:R-:W-:-:S03]  /*b8f0*/  IADD3 R94, P5, R94, R95, RZ ;  /* 0x0000005f5e5e7210 */ /* 0x000fc60007fbe0ff */
[----:B------:R-:W2:Y:S04]  /*b900*/  LDL.LU R240, [R1+0x32c] ;  /* 0x00032c0001f07983 */ /* 0x000ea80000300800 */
[----:B------:R-:W-:Y:S04]  /*b910*/  STL [R1+0x368], R108 ;  /* 0x0003686c01007387 */ /* 0x000fe80000100800 */
[----:B------:R-:W2:Y:S04]  /*b920*/  LDL.LU R244, [R1+0x350] ;  /* 0x0003500001f47983 */ /* 0x000ea80000300800 */
[----:B------:R-:W2:Y:S04]  /*b930*/  LDL.LU R248, [R1+0x324] ;  /* 0x0003240001f87983 */ /* 0x000ea80000300800 */
[----:B------:R-:W2:Y:S04]  /*b940*/  LDL.LU R252, [R1+0x348] ;  /* 0x0003480001fc7983 */ /* 0x000ea80000300800 */
[----:B------:R-:W2:Y:S04]  /*b950*/  LDL.LU R182, [R1+0x31c] ;  /* 0x00031c0001b67983 */ /* 0x000ea80000300800 */
[----:B------:R-:W2:Y:S04]  /*b960*/  LDL.LU R174, [R1+0x340] ;  /* 0x0003400001ae7983 */ /* 0x000ea80000300800 */
[----:B0-----:R-:W2:Y:S04]  /*b970*/  LDL.LU R141, [R1+0x314] ;  /* 0x00031400018d7983 */ /* 0x001ea80000300800 */
[----:B------:R0:W-:Y:S04]  /*b980*/  STL [R1+0x364], R94 ;  /* 0x0003645e01007387 */ /* 0x0001e80000100800 */
[----:B0-----:R-:W5:Y:S04]  /*b990*/  LDL.LU R94, [R1+0x564] ;  /* 0x00056400015e7983 */ /* 0x001f680000300800 */
[----:B------:R-:W2:Y:S04]  /*b9a0*/  LDL.LU R166, [R1+0x338] ;  /* 0x0003380001a67983 */ /* 0x000ea80000300800 */
[----:B------:R-:W2:Y:S04]  /*b9b0*/  LDL.LU R158, [R1+0x30c] ;  /* 0x00030c00019e7983 */ /* 0x000ea80000300800 */
[----:B------:R-:W2:Y:S04]  /*b9c0*/  LDL.LU R108, [R1+0x330] ;  /* 0x00033000016c7983 */ /* 0x000ea80000300800 */
[----:B------:R-:W2:Y:S04]  /*b9d0*/  LDL.LU R153, [R1+0x304] ;  /* 0x0003040001997983 */ /* 0x000ea80000300800 */
[----:B------:R-:W2:Y:S01]  /*b9e0*/  LDL.LU R149, [R1+0x328] ;  /* 0x0003280001957983 */ /* 0x000ea20000300800 */
[----:B---3--:R-:W-:-:S02]  /*b9f0*/  IADD3 R109, P6, R109, R95, RZ ;  /* 0x0000005f6d6d7210 */ /* 0x008fc40007fde0ff */
[----:B----4-:R-:W-:-:S03]  /*ba00*/  IADD3 R145, P1, R145, R95, RZ ;  /* 0x0000005f91917210 */ /* 0x010fc60007f3e0ff */
[----:B------:R0:W-:Y:S04]  /*ba10*/  STL [R1+0x360], R109 ;  /* 0x0003606d01007387 */ /* 0x0001e80000100800 */
[----:B0-----:R-:W3:Y:S04]  /*ba20*/  LDL.LU R109, [R1+0x2fc] ;  /* 0x0002fc00016d7983 */ /* 0x001ee80000300800 */
[----:B------:R0:W-:Y:S04]  /*ba30*/  STL [R1+0x35c], R145 ;  /* 0x00035c9101007387 */ /* 0x0001e80000100800 */
[----:B0-----:R-:W4:Y:S01]  /*ba40*/  LDL.LU R145, [R1+0x320] ;  /* 0x0003200001917983 */ /* 0x001f220000300800 */
[--C-:B-----5:R-:W-:Y:S01]  /*ba50*/  IMAD.X R199, R199, 0x1, R94.reuse, P2 ;  /* 0x00000001c7c77824 */ /* 0x120fe200010e065e */
[-C--:B------:R-:W-:Y:S01]  /*ba60*/  IADD3 R137, P2, R137, R95.reuse, RZ ;  /* 0x0000005f89897210 */ /* 0x080fe20007f5e0ff */
[--C-:B------:R-:W-:Y:S01]  /*ba70*/  IMAD.X R206, R206, 0x1, R94.reuse, P3 ;  /* 0x00000001cece7824 */ /* 0x100fe200018e065e */
[-C--:B------:R-:W-:Y:S01]  /*ba80*/  IADD3 R210, P3, R210, R95.reuse, RZ ;  /* 0x0000005fd2d27210 */ /* 0x080fe20007f7e0ff */
[--C-:B------:R-:W-:Y:S01]  /*ba90*/  IMAD.X R214, R214, 0x1, R94.reuse, P4 ;  /* 0x00000001d6d67824 */ /* 0x100fe200020e065e */
[----:B------:R-:W-:Y:S01]  /*baa0*/  IADD3 R218, P4, R218, R95, RZ ;  /* 0x0000005fdada7210 */ /* 0x000fe20007f9e0ff */
[----:B------:R0:W-:Y:S01]  /*bab0*/  STL [R1+0x354], R137 ;  /* 0x0003548901007387 */ /* 0x0001e20000100800 */
[----:B------:R-:W-:-:S02]  /*bac0*/  IMAD.X R133, R133, 0x1, R94, P6 ;  /* 0x0000000185857824 */ /* 0x000fc400030e065e */
[----:B------:R-:W-:Y:S01]  /*bad0*/  IMAD.X R222, R222, 0x1, R94, P5 ;  /* 0x00000001dede7824 */ /* 0x000fe200028e065e */
[-C--:B------:R-:W-:Y:S01]  /*bae0*/  IADD3 R227, P5, R227, R95.reuse, RZ ;  /* 0x0000005fe3e37210 */ /* 0x080fe20007fbe0ff */
[----:B0-----:R-:W5:Y:S04]  /*baf0*/  LDL.LU R137, [R1+0x2f4] ;  /* 0x0002f40001897983 */ /* 0x001f680000300800 */
[----:B------:R-:W-:Y:S04]  /*bb00*/  STL [R1+0x36c], R199 ;  /* 0x00036cc701007387 */ /* 0x000fe80000100800 */
[----:B------:R-:W-:Y:S04]  /*bb10*/  STL [R1+0x260], R206 ;  /* 0x000260ce01007387 */ /* 0x000fe80000100800 */
[----:B------:R-:W-:Y:S01]  /*bb20*/  STL [R1+0x34c], R210 ;  /* 0x00034cd201007387 */ /* 0x000fe20000100800 */
[----:B--2---:R-:W-:-:S03]  /*bb30*/  IADD3 R232, P6, R232, R95, RZ ;  /* 0x0000005fe8e87210 */ /* 0x004fc60007fde0ff */
[----:B------:R-:W-:Y:S01]  /*bb40*/  STL [R1+0x268], R214 ;  /* 0x000268d601007387 */ /* 0x000fe20000100800 */
[----:B------:R-:W-:-:S03]  /*bb50*/  IMAD.X R236, R236, 0x1, R94, P1 ;  /* 0x00000001ecec7824 */ /* 0x000fc600008e065e */
[----:B------:R-:W-:Y:S01]  /*bb60*/  STL [R1+0x344], R218 ;  /* 0x000344da01007387 */ /* 0x000fe20000100800 */
[----:B------:R-:W-:-:S03]  /*bb70*/  IADD3 R240, P1, R240, R95, RZ ;  /* 0x0000005ff0f07210 */ /* 0x000fc60007f3e0ff */
[----:B------:R0:W-:Y:S01]  /*bb80*/  STL [R1+0x25c], R133 ;  /* 0x00025c8501007387 */ /* 0x0001e20000100800 */
[----:B------:R-:W-:-:S03]  /*bb90*/  IMAD.X R244, R244, 0x1, R94, P2 ;  /* 0x00000001f4f47824 */ /* 0x000fc600010e065e */
[----:B------:R-:W-:Y:S01]  /*bba0*/  STL [R1+0x264], R222 ;  /* 0x000264de01007387 */ /* 0x000fe20000100800 */
[-C--:B------:R-:W-:Y:S01]  /*bbb0*/  IADD3 R248, P2, R248, R95.reuse, RZ ;  /* 0x0000005ff8f87210 */ /* 0x080fe20007f5e0ff */
[--C-:B------:R-:W-:Y:S02]  /*bbc0*/  IMAD.X R252, R252, 0x1, R94.reuse, P3 ;  /* 0x00000001fcfc7824 */ /* 0x100fe400018e065e */
[----:B0-----:R-:W2:Y:S01]  /*bbd0*/  LDL.LU R133, [R1+0x318] ;  /* 0x0003180001857983 */ /* 0x001ea20000300800 */
[----:B------:R-:W-:Y:S01]  /*bbe0*/  IMAD.X R174, R174, 0x1, R94, P4 ;  /* 0x00000001aeae7824 */ /* 0x000fe200020e065e */
[-C--:B------:R-:W-:Y:S02]  /*bbf0*/  IADD3 R141, P4, R141, R95.reuse, RZ ;  /* 0x0000005f8d8d7210 */ /* 0x080fe40007f9e0ff */
[----:B------:R-:W-:Y:S01]  /*bc00*/  STL [R1+0x33c], R227 ;  /* 0x00033ce301007387 */ /* 0x000fe20000100800 */
[----:B------:R-:W-:-:S03]  /*bc10*/  IADD3 R182, P3, R182, R95, RZ ;  /* 0x0000005fb6b67210 */ /* 0x000fc60007f7e0ff */
        /* <DEDUP_REMOVED lines=8> */
[----:B0-----:R-:W2:Y:S01]  /*bca0*/  LDL.LU R141, [R1+0x2ec] ;  /* 0x0002ec00018d7983 */ /* 0x001ea20000300800 */
[----:B------:R-:W-:-:S02]  /*bcb0*/  IMAD.X R108, R108, 0x1, R94, P6 ;  /* 0x000000016c6c7824 */ /* 0x000fc400030e065e */
[----:B------:R-:W-:Y:S01]  /*bcc0*/  IMAD.X R166, R166, 0x1, R94, P5 ;  /* 0x00000001a6a67824 */ /* 0x000fe200028e065e */
[----:B------:R-:W-:Y:S04]  /*bcd0*/  STL [R1+0x340], R174 ;  /* 0x000340ae01007387 */ /* 0x000fe80000100800 */
[----:B------:R0:W-:Y:S01]  /*bce0*/  STL [R1+0x330], R108 ;  /* 0x0003306c01007387 */ /* 0x0001e20000100800 */
[----:B------:R-:W-:-:S03]  /*bcf0*/  IADD3 R158, P5, R158, R95, RZ ;  /* 0x0000005f9e9e7210 */ /* 0x000fc60007fbe0ff */
[----:B------:R-:W-:Y:S01]  /*bd00*/  STL [R1+0x338], R166 ;  /* 0x000338a601007387 */ /* 0x000fe20000100800 */
[----:B------:R-:W-:Y:S01]  /*bd10*/  IMAD.X R149, R149, 0x1, R94, P1 ;  /* 0x0000000195957824 */ /* 0x000fe200008e065e */
[-C--:B------:R-:W-:Y:S02]  /*bd20*/  IADD3 R153, P6, R153, R95.reuse, RZ ;  /* 0x0000005f99997210 */ /* 0x080fe40007fde0ff */
[----:B0-----:R-:W2:Y:S04]  /*bd30*/  LDL.LU R108, [R1+0x310] ;  /* 0x00031000016c7983 */ /* 0x001ea80000300800 */
[----:B------:R-:W-:Y:S01]  /*bd40*/  STL [R1+0x30c], R158 ;  /* 0x00030c9e01007387 */ /* 0x000fe20000100800 */
[----:B---3--:R-:W-:-:S05]  /*bd50*/  IADD3 R109, P1, R109, R95, RZ ;  /* 0x0000005f6d6d7210 */ /* 0x008fca0007f3e0ff */
[----:B------:R0:W-:Y:S04]  /*bd60*/  STL [R1+0x2fc], R109 ;  /* 0x0002fc6d01007387 */ /* 0x0001e80000100800 */
[----:B------:R-:W-:Y:S01]  /*bd70*/  STL [R1+0x304], R153 ;  /* 0x0003049901007387 */ /* 0x000fe20000100800 */
[----:B----4-:R-:W-:-:S03]  /*bd80*/  IMAD.X R145, R145, 0x1, R94, P2 ;  /* 0x0000000191917824 */ /* 0x010fc600010e065e */
[----:B0-----:R-:W3:Y:S04]  /*bd90*/  LDL.LU R109, [R1+0x2e4] ;  /* 0x0002e400016d7983 */ /* 0x001ee80000300800 */
[----:B------:R-:W-:Y:S04]  /*bda0*/  STL [R1+0x328], R149 ;  /* 0x0003289501007387 */ /* 0x000fe80000100800 */
[----:B------:R-:W4:Y:S04]  /*bdb0*/  LDL.LU R191, [R1+0x308] ;  /* 0x0003080001bf7983 */ /* 0x000f280000300800 */
[----:B------:R0:W-:Y:S04]  /*bdc0*/  STL [R1+0x320], R145 ;  /* 0x0003209101007387 */ /* 0x0001e80000100800 */
[----:B0-----:R-:W4:Y:S04]  /*bdd0*/  LDL.LU R145, [R1+0x2dc] ;  /* 0x0002dc0001917983 */ /* 0x001f280000300800 */
[----:B------:R-:W4:Y:S04]  /*bde0*/  LDL.LU R199, [R1+0x300] ;  /* 0x0003000001c77983 */ /* 0x000f280000300800 */
[----:B------:R-:W4:Y:S04]  /*bdf0*/  LDL.LU R206, [R1+0x2d4] ;  /* 0x0002d40001ce7983 */ /* 0x000f280000300800 */
[----:B------:R-:W4:Y:S01]  /*be00*/  LDL.LU R210, [R1+0x2f8] ;  /* 0x0002f80001d27983 */ /* 0x000f220000300800 */
[----:B-----5:R-:W-:-:S05]  /*be10*/  IADD3 R137, P2, R137, R95, RZ ;  /* 0x0000005f89897210 */ /* 0x020fca0007f5e0ff */
[----:B------:R0:W-:Y:S04]  /*be20*/  STL [R1+0x2f4], R137 ;  /* 0x0002f48901007387 */ /* 0x0001e80000100800 */
[----:B------:R-:W5:Y:S04]  /*be30*/  LDL.LU R214, [R1+0x2cc] ;  /* 0x0002cc0001d67983 */ /* 0x000f680000300800 */
[----:B------:R-:W5:Y:S04]  /*be40*/  LDL.LU R218, [R1+0x2f0] ;  /* 0x0002f00001da7983 */ /* 0x000f680000300800 */
[----:B------:R-:W5:Y:S04]  /*be50*/  LDL.LU R222, [R1+0x2c4] ;  /* 0x0002c40001de7983 */ /* 0x000f680000300800 */
[----:B0-----:R-:W5:Y:S04]  /*be60*/  LDL.LU R137, [R1+0x2e8] ;  /* 0x0002e80001897983 */ /* 0x001f680000300800 */
[----:B------:R-:W5:Y:S04]  /*be70*/  LDL.LU R227, [R1+0x2bc] ;  /* 0x0002bc0001e37983 */ /* 0x000f680000300800 */
[----:B------:R-:W5:Y:S04]  /*be80*/  LDL.LU R232, [R1+0x2e0] ;  /* 0x0002e00001e87983 */ /* 0x000f680000300800 */
[----:B------:R-:W5:Y:S01]  /*be90*/  LDL.LU R236, [R1+0x2b4] ;  /* 0x0002b40001ec7983 */ /* 0x000f620000300800 */
[----:B--2---:R-:W-:-:S05]  /*bea0*/  IMAD.X R133, R133, 0x1, R94, P3 ;  /* 0x0000000185857824 */ /* 0x004fca00018e065e */
[----:B------:R0:W-:Y:S04]  /*beb0*/  STL [R1+0x318], R133 ;  /* 0x0003188501007387 */ /* 0x0001e80000100800 */
[----:B------:R-:W2:Y:S04]  /*bec0*/  LDL.LU R240, [R1+0x2d8] ;  /* 0x0002d80001f07983 */ /* 0x000ea80000300800 */
[----:B------:R-:W2:Y:S04]  /*bed0*/  LDL.LU R244, [R1+0x2ac] ;  /* 0x0002ac0001f47983 */ /* 0x000ea80000300800 */
[----:B------:R-:W2:Y:S04]  /*bee0*/  LDL.LU R248, [R1+0x2d0] ;  /* 0x0002d00001f87983 */ /* 0x000ea80000300800 */
[----:B------:R-:W2:Y:S04]  /*bef0*/  LDL.LU R252, [R1+0x2a4] ;  /* 0x0002a40001fc7983 */ /* 0x000ea80000300800 */
[----:B------:R-:W2:Y:S04]  /*bf00*/  LDL.LU R182, [R1+0x2c8] ;  /* 0x0002c80001b67983 */ /* 0x000ea80000300800 */
[----:B------:R-:W2:Y:S04]  /*bf10*/  LDL.LU R174, [R1+0x29c] ;  /* 0x00029c0001ae7983 */ /* 0x000ea80000300800 */
[----:B0-----:R-:W2:Y:S04]  /*bf20*/  LDL.LU R133, [R1+0x2c0] ;  /* 0x0002c00001857983 */ /* 0x001ea80000300800 */
[----:B------:R-:W2:Y:S04]  /*bf30*/  LDL.LU R166, [R1+0x294] ;  /* 0x0002940001a67983 */ /* 0x000ea80000300800 */
[----:B------:R-:W2:Y:S01]  /*bf40*/  LDL.LU R158, [R1+0x2b8] ;  /* 0x0002b800019e7983 */ /* 0x000ea20000300800 */
[----:B------:R-:W-:-:S05]  /*bf50*/  IADD3 R141, P3, R141, R95, RZ ;  /* 0x0000005f8d8d7210 */ /* 0x000fca0007f7e0ff */
[----:B------:R0:W-:Y:S04]  /*bf60*/  STL [R1+0x2ec], R141 ;  /* 0x0002ec8d01007387 */ /* 0x0001e80000100800 */
[----:B0-----:R-:W2:Y:S01]  /*bf70*/  LDL.LU R141, [R1+0x28c] ;  /* 0x00028c00018d7983 */ /* 0x001ea20000300800 */
[----:B------:R-:W-:-:S03]  /*bf80*/  IMAD.X R108, R108, 0x1, R94, P4 ;  /* 0x000000016c6c7824 */ /* 0x000fc600020e065e */
[----:B------:R-:W2:Y:S04]  /*bf90*/  LDL.LU R153, [R1+0x2b0] ;  /* 0x0002b00001997983 */ /* 0x000ea80000300800 */
[----:B------:R-:W2:Y:S04]  /*bfa0*/  LDL.LU R149, [R1+0x284] ;  /* 0x0002840001957983 */ /* 0x000ea80000300800 */
[----:B------:R0:W-:Y:S04]  /*bfb0*/  STL [R1+0x310], R108 ;  /* 0x0003106c01007387 */ /* 0x0001e80000100800 */
[----:B0-----:R-:W2:Y:S01]  /*bfc0*/  LDL.LU R108, [R1+0x2a8] ;  /* 0x0002a800016c7983 */ /* 0x001ea20000300800 */
[----:B---3--:R-:W-:-:S05]  /*bfd0*/  IADD3 R109, P4, R109, R95, RZ ;  /* 0x0000005f6d6d7210 */ /* 0x008fca0007f9e0ff */
[----:B------:R0:W-:Y:S01]  /*bfe0*/  STL [R1+0x2e4], R109 ;  /* 0x0002e46d01007387 */ /* 0x0001e20000100800 */
[----:B----4-:R-:W-:-:S03]  /*bff0*/  IMAD.X R191, R191, 0x1, R94, P5 ;  /* 0x00000001bfbf7824 */ /* 0x010fc600028e065e */
[----:B0-----:R-:W3:Y:S01]  /*c000*/  LDL.LU R109, [R1+0x27c] ;  /* 0x00027c00016d7983 */ /* 0x001ee20000300800 */
[----:B------:R-:W-:Y:S01]  /*c010*/  IADD3 R145, P5, R145, R95, RZ ;  /* 0x0000005f91917210 */ /* 0x000fe20007fbe0ff */
[----:B------:R-:W-:-:S04]  /*c020*/  IMAD.X R199, R199, 0x1, R94, P6 ;  /* 0x00000001c7c77824 */ /* 0x000fc800030e065e */
[----:B------:R0:W-:Y:S01]  /*c030*/  STL [R1+0x2dc], R145 ;  /* 0x0002dc9101007387 */ /* 0x0001e20000100800 */
[-C--:B------:R-:W-:Y:S01]  /*c040*/  IADD3 R206, P6, R206, R95.reuse, RZ ;  /* 0x0000005fcece7210 */ /* 0x080fe20007fde0ff */
[--C-:B------:R-:W-:Y:S02]  /*c050*/  IMAD.X R210, R210, 0x1, R94.reuse, P1 ;  /* 0x00000001d2d27824 */ /* 0x100fe400008e065e */
[----:B0-----:R-:W4:Y:S04]  /*c060*/  LDL.LU R145, [R1+0x2a0] ;  /* 0x0002a00001917983 */ /* 0x001f280000300800 */
[----:B------:R-:W-:Y:S04]  /*c070*/  STL [R1+0x308], R191 ;  /* 0x000308bf01007387 */ /* 0x000fe80000100800 */
[----:B------:R-:W-:Y:S04]  /*c080*/  STL [R1+0x300], R199 ;  /* 0x000300c701007387 */ /* 0x000fe80000100800 */
[----:B------:R-:W-:Y:S04]  /*c090*/  STL [R1+0x2d4], R206 ;  /* 0x0002d4ce01007387 */ /* 0x000fe80000100800 */
[----:B------:R-:W-:Y:S01]  /*c0a0*/  STL [R1+0x2f8], R210 ;  /* 0x0002f8d201007387 */ /* 0x000fe20000100800 */
[----:B-----5:R-:W-:Y:S01]  /*c0b0*/  IADD3 R214, P1, R214, R95, RZ ;  /* 0x0000005fd6d67210 */ /* 0x020fe20007f3e0ff */
[----:B------:R-:W-:-:S04]  /*c0c0*/  IMAD.X R218, R218, 0x1, R94, P2 ;  /* 0x00000001dada7824 */ /* 0x000fc800010e065e */
[----:B------:R-:W-:Y:S01]  /*c0d0*/  STL [R1+0x2cc], R214 ;  /* 0x0002ccd601007387 */ /* 0x000fe20000100800 */
[-C--:B------:R-:W-:Y:S01]  /*c0e0*/  IADD3 R222, P2, R222, R95.reuse, RZ ;  /* 0x0000005fdede7210 */ /* 0x080fe20007f5e0ff */
[----:B------:R-:W-:Y:S01]  /*c0f0*/  IMAD.X R137, R137, 0x1, R94, P3 ;  /* 0x0000000189897824 */ /* 0x000fe200018e065e */
[----:B------:R-:W-:-:S04]  /*c100*/  IADD3 R227, P3, R227, R95, RZ ;  /* 0x0000005fe3e37210 */ /* 0x000fc80007f7e0ff */
[----:B------:R0:W-:Y:S01]  /*c110*/  STL [R1+0x2e8], R137 ;  /* 0x0002e88901007387 */ /* 0x0001e20000100800 */
[----:B------:R-:W-:-:S03]  /*c120*/  IMAD.X R232, R232, 0x1, R94, P4 ;  /* 0x00000001e8e87824 */ /* 0x000fc600020e065e */
[----:B------:R-:W-:Y:S01]  /*c130*/  STL [R1+0x2f0], R218 ;  /* 0x0002f0da01007387 */ /* 0x000fe20000100800 */
[----:B------:R-:W-:-:S03]  /*c140*/  IADD3 R236, P4, R236, R95, RZ ;  /* 0x0000005fecec7210 */ /* 0x000fc60007f9e0ff */
[----:B0-----:R-:W5:Y:S04]  /*c150*/  LDL.LU R137, [R1+0x274] ;  /* 0x0002740001897983 */ /* 0x001f680000300800 */
[----:B------:R-:W-:Y:S01]  /*c160*/  STL [R1+0x2c4], R222 ;  /* 0x0002c4de01007387 */ /* 0x000fe20000100800 */
[----:B--2---:R-:W-:-:S03]  /*c170*/  IMAD.X R240, R240, 0x1, R94, P5 ;  /* 0x00000001f0f07824 */ /* 0x004fc600028e065e */
[----:B------:R-:W-:Y:S01]  /*c180*/  STL [R1+0x2bc], R227 ;  /* 0x0002bce301007387 */ /* 0x000fe20000100800 */
[----:B------:R-:W-:-:S03]  /*c190*/  IADD3 R244, P5, R244, R95, RZ ;  /* 0x0000005ff4f47210 */ /* 0x000fc60007fbe0ff */
[----:B------:R-:W-:Y:S01]  /*c1a0*/  STL [R1+0x2e0], R232 ;  /* 0x0002e0e801007387 */ /* 0x000fe20000100800 */
[----:B------:R-:W-:-:S03]  /*c1b0*/  IMAD.X R248, R248, 0x1, R94, P6 ;  /* 0x00000001f8f87824 */ /* 0x000fc600030e065e */
[----:B------:R-:W-:Y:S01]  /*c1c0*/  STL [R1+0x2b4], R236 ;  /* 0x0002b4ec01007387 */ /* 0x000fe20000100800 */
[----:B------:R-:W-:-:S03]  /*c1d0*/  IADD3 R252, P6, R252, R95, RZ ;  /* 0x0000005ffcfc7210 */ /* 0x000fc60007fde0ff */
[----:B------:R-:W-:Y:S01]  /*c1e0*/  STL [R1+0x2d8], R240 ;  /* 0x0002d8f001007387 */ /* 0x000fe20000100800 */
[----:B------:R-:W-:-:S03]  /*c1f0*/  IMAD.X R182, R182, 0x1, R94, P1 ;  /* 0x00000001b6b67824 */ /* 0x000fc600008e065e */
[----:B------:R-:W-:Y:S04]  /*c200*/  STL [R1+0x2ac], R244 ;  /* 0x0002acf401007387 */ /* 0x000fe80000100800 */
[----:B------:R-:W-:Y:S01]  /*c210*/  STL [R1+0x2d0], R248 ;  /* 0x0002d0f801007387 */ /* 0x000fe20000100800 */
[----:B------:R-:W-:-:S03]  /*c220*/  IMAD.X R133, R133, 0x1, R94, P2 ;  /* 0x0000000185857824 */ /* 0x000fc600010e065e */
[----:B------:R-:W-:Y:S01]  /*c230*/  STL [R1+0x2a4], R252 ;  /* 0x0002a4fc01007387 */ /* 0x000fe20000100800 */
[----:B------:R-:W-:-:S03]  /*c240*/  IADD3 R174, P1, R174, R95, RZ ;  /* 0x0000005faeae7210 */ /* 0x000fc60007f3e0ff */
[----:B------:R0:W-:Y:S01]  /*c250*/  STL [R1+0x2c0], R133 ;  /* 0x0002c08501007387 */ /* 0x0001e20000100800 */
[-C--:B------:R-:W-:Y:S01]  /*c260*/  IADD3 R166, P2, R166, R95.reuse, RZ ;  /* 0x0000005fa6a67210 */ /* 0x080fe20007f5e0ff */
[----:B------:R-:W-:Y:S02]  /*c270*/  IMAD.X R158, R158, 0x1, R94, P3 ;  /* 0x000000019e9e7824 */ /* 0x000fe400018e065e */
[----:B------:R-:W-:Y:S04]  /*c280*/  STL [R1+0x2c8], R182 ;  /* 0x0002c8b601007387 */ /* 0x000fe80000100800 */
[----:B0-----:R-:W2:Y:S04]  /*c290*/  LDL.LU R133, [R1+0x298] ;  /* 0x0002980001857983 */ /* 0x001ea80000300800 */
[----:B------:R-:W-:Y:S01]  /*c2a0*/  STL [R1+0x29c], R174 ;  /* 0x00029cae01007387 */ /* 0x000fe20000100800 */
[----:B------:R-:W-:-:S05]  /*c2b0*/  IADD3 R141, P3, R141, R95, RZ ;  /* 0x0000005f8d8d7210 */ /* 0x000fca0007f7e0ff */
[----:B------:R0:W-:Y:S04]  /*c2c0*/  STL [R1+0x28c], R141 ;  /* 0x00028c8d01007387 */ /* 0x0001e80000100800 */
[----:B------:R-:W-:Y:S04]  /*c2d0*/  STL [R1+0x294], R166 ;  /* 0x000294a601007387 */ /* 0x000fe80000100800 */
[----:B0-----:R-:W2:Y:S01]  /*c2e0*/  LDL.LU R141, [R1+0x258] ;  /* 0x00025800018d7983 */ /* 0x001ea20000300800 */
[--C-:B------:R-:W-:Y:S02]  /*c2f0*/  IMAD.X R153, R153, 0x1, R94.reuse, P4 ;  /* 0x0000000199997824 */ /* 0x100fe400020e065e */
[----:B------:R-:W-:Y:S01]  /*c300*/  IMAD.X R108, R108, 0x1, R94, P5 ;  /* 0x000000016c6c7824 */ /* 0x000fe200028e065e */
[----:B------:R-:W-:Y:S04]  /*c310*/  STL [R1+0x2b8], R158 ;  /* 0x0002b89e01007387 */ /* 0x000fe80000100800 */
[----:B------:R0:W-:Y:S01]  /*c320*/  STL [R1+0x2a8], R108 ;  /* 0x0002a86c01007387 */ /* 0x0001e20000100800 */
[----:B------:R-:W-:-:S03]  /*c330*/  IADD3 R149, P4, R149, R95, RZ ;  /* 0x0000005f95957210 */ /* 0x000fc60007f9e0ff */
[----:B------:R-:W-:Y:S04]  /*c340*/  STL [R1+0x2b0], R153 ;  /* 0x0002b09901007387 */ /* 0x000fe80000100800 */
[----:B0-----:R-:W2:Y:S04]  /*c350*/  LDL.LU R108, [R1+0x290] ;  /* 0x00029000016c7983 */ /* 0x001ea80000300800 */
[----:B------:R-:W-:Y:S04]  /*c360*/  STL [R1+0x284], R149 ;  /* 0x0002849501007387 */ /* 0x000fe80000100800 */
[----:B------:R-:W2:Y:S01]  /*c370*/  LDL.LU R199, [R1+0x250] ;  /* 0x0002500001c77983 */ /* 0x000ea20000300800 */
[----:B---3--:R-:W-:-:S05]  /*c380*/  IADD3 R109, P5, R109, R95, RZ ;  /* 0x0000005f6d6d7210 */ /* 0x008fca0007fbe0ff */
[----:B------:R0:W-:Y:S04]  /*c390*/  STL [R1+0x27c], R109 ;  /* 0x00027c6d01007387 */ /* 0x0001e80000100800 */
[----:B0-----:R-:W3:Y:S04]  /*c3a0*/  LDL.LU R109, [R1+0x288] ;  /* 0x00028800016d7983 */ /* 0x001ee80000300800 */
[----:B------:R-:W3:Y:S01]  /*c3b0*/  LDL.LU R206, [R1+0x248] ;  /* 0x0002480001ce7983 */ /* 0x000ee20000300800 */
[----:B----4-:R-:W-:-:S03]  /*c3c0*/  IMAD.X R145, R145, 0x1, R94, P6 ;  /* 0x0000000191917824 */ /* 0x010fc600030e065e */
[----:B------:R-:W4:Y:S04]  /*c3d0*/  LDL.LU R210, [R1+0x280] ;  /* 0x0002800001d27983 */ /* 0x000f280000300800 */
[----:B------:R-:W4:Y:S04]  /*c3e0*/  LDL.LU R214, [R1+0x240] ;  /* 0x0002400001d67983 */ /* 0x000f280000300800 */
[----:B------:R-:W-:Y:S04]  /*c3f0*/  STL [R1+0x2a0], R145 ;  /* 0x0002a09101007387 */ /* 0x000fe80000100800 */
[----:B------:R-:W4:Y:S04]  /*c400*/  LDL.LU R218, [R1+0x278] ;  /* 0x0002780001da7983 */ /* 0x000f280000300800 */
[----:B------:R-:W4:Y:S04]  /*c410*/  LDL.LU R222, [R1+0x238] ;  /* 0x0002380001de7983 */ /* 0x000f280000300800 */
[----:B------:R-:W4:Y:S04]  /*c420*/  LDL.LU R227, [R1+0x270] ;  /* 0x0002700001e37983 */ /* 0x000f280000300800 */
[----:B------:R-:W4:Y:S04]  /*c430*/  LDL.LU R149, [R1+0x230] ;  /* 0x0002300001957983 */ /* 0x000f280000300800 */
        /* <DEDUP_REMOVED lines=8> */
[----:B------:R-:W5:Y:S04]  /*c4c0*/  LDL.LU R182, [R1+0x23c] ;  /* 0x00023c0001b67983 */ /* 0x000f680000300800 */
[----:B------:R-:W5:Y:S04]  /*c4d0*/  LDL.LU R174, [R1+0x210] ;  /* 0x0002100001ae7983 */ /* 0x000f680000300800 */
[----:B------:R-:W5:Y:S04]  /*c4e0*/  LDL.LU R166, [R1+0x234] ;  /* 0x0002340001a67983 */ /* 0x000f680000300800 */
[----:B0-----:R-:W5:Y:S04]  /*c4f0*/  LDL.LU R137, [R1+0x208] ;  /* 0x0002080001897983 */ /* 0x001f680000300800 */
[----:B------:R-:W5:Y:S04]  /*c500*/  LDL.LU R158, [R1+0x22c] ;  /* 0x00022c00019e7983 */ /* 0x000f680000300800 */
[----:B------:R-:W5:Y:S01]  /*c510*/  LDL.LU R153, [R1+0x200] ;  /* 0x0002000001997983 */ /* 0x000f620000300800 */
[----:B--2---:R-:W-:-:S05]  /*c520*/  IMAD.X R133, R133, 0x1, R94, P1 ;  /* 0x0000000185857824 */ /* 0x004fca00008e065e */
[----:B------:R0:W-:Y:S04]  /*c530*/  STL [R1+0x298], R133 ;  /* 0x0002988501007387 */ /* 0x0001e80000100800 */
[----:B0-----:R-:W2:Y:S01]  /*c540*/  LDL.LU R133, [R1+0x224] ;  /* 0x0002240001857983 */ /* 0x001ea20000300800 */
[----:B------:R-:W-:-:S05]  /*c550*/  IADD3 R141, P1, R141, R95, RZ ;  /* 0x0000005f8d8d7210 */ /* 0x000fca0007f3e0ff */
[----:B------:R0:W-:Y:S04]  /*c560*/  STL [R1+0x258], R141 ;  /* 0x0002588d01007387 */ /* 0x0001e80000100800 */
[----:B0-----:R-:W2:Y:S04]  /*c570*/  LDL.LU R141, [R1+0x1f8] ;  /* 0x0001f800018d7983 */ /* 0x001ea80000300800 */
[----:B------:R-:W2:Y:S01]  /*c580*/  LDL.LU R145, [R1+0x21c] ;  /* 0x00021c0001917983 */ /* 0x000ea20000300800 */
[----:B------:R-:W-:-:S05]  /*c590*/  IMAD.X R108, R108, 0x1, R94, P2 ;  /* 0x000000016c6c7824 */ /* 0x000fca00010e065e */
[----:B------:R0:W-:Y:S01]  /*c5a0*/  STL [R1+0x290], R108 ;  /* 0x0002906c01007387 */ /* 0x0001e20000100800 */
[----:B------:R-:W-:-:S03]  /*c5b0*/  IADD3 R199, P2, R199, R95, RZ ;  /* 0x0000005fc7c77210 */ /* 0x000fc60007f5e0ff */
[----:B0-----:R-:W2:Y:S01]  /*c5c0*/  LDL.LU R108, [R1+0x1f0] ;  /* 0x0001f000016c7983 */ /* 0x001ea20000300800 */
[----:B---3--:R-:W-:Y:S01]  /*c5d0*/  IMAD.X R109, R109, 0x1, R94, P3 ;  /* 0x000000016d6d7824 */ /* 0x008fe200018e065e */
[----:B------:R-:W-:-:S04]  /*c5e0*/  IADD3 R206, P3, R206, R95, RZ ;  /* 0x0000005fcece7210 */ /* 0x000fc80007f7e0ff */
[----:B------:R0:W-:Y:S01]  /*c5f0*/  STL [R1+0x288], R109 ;  /* 0x0002886d01007387 */ /* 0x0001e20000100800 */
[--C-:B----4-:R-:W-:Y:S01]  /*c600*/  IMAD.X R210, R210, 0x1, R94.reuse, P4 ;  /* 0x00000001d2d27824 */ /* 0x110fe200020e065e */
[----:B------:R-:W-:Y:S02]  /*c610*/  IADD3 R214, P4, R214, R95, RZ ;  /* 0x0000005fd6d67210 */ /* 0x000fe40007f9e0ff */
[----:B0-----:R-:W3:Y:S04]  /*c620*/  LDL.LU R109, [R1+0x214] ;  /* 0x00021400016d7983 */ /* 0x001ee80000300800 */
[----:B------:R-:W-:Y:S01]  /*c630*/  STL [R1+0x250], R199 ;  /* 0x000250c701007387 */ /* 0x000fe20000100800 */
[----:B------:R-:W-:-:S03]  /*c640*/  IMAD.X R218, R218, 0x1, R94, P5 ;  /* 0x00000001dada7824 */ /* 0x000fc600028e065e */
[----:B------:R-:W-:Y:S01]  /*c650*/  STL [R1+0x248], R206 ;  /* 0x000248ce01007387 */ /* 0x000fe20000100800 */
[-C--:B------:R-:W-:Y:S01]  /*c660*/  IADD3 R222, P5, R222, R95.reuse, RZ ;  /* 0x0000005fdede7210 */ /* 0x080fe20007fbe0ff */
[----:B------:R-:W-:Y:S02]  /*c670*/  IMAD.X R227, R227, 0x1, R94, P6 ;  /* 0x00000001e3e37824 */ /* 0x000fe400030e065e */
[----:B------:R-:W-:Y:S01]  /*c680*/  STL [R1+0x280], R210 ;  /* 0x000280d201007387 */ /* 0x000fe20000100800 */
[----:B------:R-:W-:-:S03]  /*c690*/  IADD3 R149, P6, R149, R95, RZ ;  /* 0x0000005f95957210 */ /* 0x000fc60007fde0ff */
[----:B------:R-:W-:Y:S01]  /*c6a0*/  STL [R1+0x240], R214 ;  /* 0x000240d601007387 */ /* 0x000fe20000100800 */
[----:B------:R-:W-:-:S03]  /*c6b0*/  IMAD.X R232, R232, 0x1, R94, P1 ;  /* 0x00000001e8e87824 */ /* 0x000fc600008e065e */
[----:B------:R-:W-:Y:S01]  /*c6c0*/  STL [R1+0x278], R218 ;  /* 0x000278da01007387 */ /* 0x000fe20000100800 */
[----:B------:R-:W-:-:S03]  /*c6d0*/  IADD3 R236, P1, R236, R95, RZ ;  /* 0x0000005fecec7210 */ /* 0x000fc60007f3e0ff */
[----:B------:R0:W-:Y:S01]  /*c6e0*/  STL [R1+0x230], R149 ;  /* 0x0002309501007387 */ /* 0x0001e20000100800 */
[----:B------:R-:W-:-:S03]  /*c6f0*/  IMAD.X R240, R240, 0x1, R94, P2 ;  /* 0x00000001f0f07824 */ /* 0x000fc600010e065e */
[----:B------:R-:W-:Y:S04]  /*c700*/  STL [R1+0x238], R222 ;  /* 0x000238de01007387 */ /* 0x000fe80000100800 */
        /* <DEDUP_REMOVED lines=8> */
[----:B------:R-:W-:-:S03]  /*c790*/  IADD3 R252, P3, R252, R95, RZ ;  /* 0x0000005ffcfc7210 */ /* 0x000fc60007f7e0ff */
[----:B------:R-:W-:Y:S01]  /*c7a0*/  STL [R1+0x244], R248 ;  /* 0x000244f801007387 */ /* 0x000fe20000100800 */
[----:B------:R-:W-:-:S03]  /*c7b0*/  IMAD.X R182, R182, 0x1, R94, P4 ;  /* 0x00000001b6b67824 */ /* 0x000fc600020e065e */
[----:B------:R-:W-:Y:S01]  /*c7c0*/  STL [R1+0x218], R252 ;  /* 0x000218fc01007387 */ /* 0x000fe20000100800 */
[-C--:B------:R-:W-:Y:S01]  /*c7d0*/  IADD3 R174, P4, R174, R95.reuse, RZ ;  /* 0x0000005faeae7210 */ /* 0x080fe20007f9e0ff */
[--C-:B------:R-:W-:Y:S01]  /*c7e0*/  IMAD.X R166, R166, 0x1, R94.reuse, P5 ;  /* 0x00000001a6a67824 */ /* 0x100fe200028e065e */
[----:B------:R-:W-:Y:S01]  /*c7f0*/  IADD3 R137, P5, R137, R95, RZ ;  /* 0x0000005f89897210 */ /* 0x000fe20007fbe0ff */
[----:B------:R-:W-:Y:S01]  /*c800*/  STL [R1+0x23c], R182 ;  /* 0x00023cb601007387 */ /* 0x000fe20000100800 */
[----:B------:R-:W-:-:S03]  /*c810*/  IMAD.X R158, R158, 0x1, R94, P6 ;  /* 0x000000019e9e7824 */ /* 0x000fc600030e065e */
[----:B------:R0:W-:Y:S04]  /*c820*/  STL [R1+0x208], R137 ;  /* 0x0002088901007387 */ /* 0x0001e80000100800 */
[----:B------:R-:W-:Y:S01]  /*c830*/  STL [R1+0x210], R174 ;  /* 0x000210ae01007387 */ /* 0x000fe20000100800 */
[----:B------:R-:W-:-:S03]  /*c840*/  IADD3 R153, P6, R153, R95, RZ ;  /* 0x0000005f99997210 */ /* 0x000fc60007fde0ff */
[----:B0-----:R-:W5:Y:S04]  /*c850*/  LDL.LU R137, [R1+0x20c] ;  /* 0x00020c0001897983 */ /* 0x001f680000300800 */
[----:B------:R-:W-:Y:S01]  /*c860*/  STL [R1+0x234], R166 ;  /* 0x000234a601007387 */ /* 0x000fe20000100800 */
[----:B--2---:R-:W-:-:S05]  /*c870*/  IMAD.X R133, R133, 0x1, R94, P1 ;  /* 0x0000000185857824 */ /* 0x004fca00008e065e */
[----:B------:R0:W-:Y:S04]  /*c880*/  STL [R1+0x224], R133 ;  /* 0x0002248501007387 */ /* 0x0001e80000100800 */
[----:B------:R-:W-:Y:S04]  /*c890*/  STL [R1+0x22c], R158 ;  /* 0x00022c9e01007387 */ /* 0x000fe80000100800 */
[----:B0-----:R-:W2:Y:S04]  /*c8a0*/  LDL.LU R133, [R1+0x1e0] ;  /* 0x0001e00001857983 */ /* 0x001ea80000300800 */
[----:B------:R-:W-:Y:S01]  /*c8b0*/  STL [R1+0x200], R153 ;  /* 0x0002009901007387 */ /* 0x000fe20000100800 */
[----:B------:R-:W-:-:S05]  /*c8c0*/  IADD3 R141, P1, R141, R95, RZ ;  /* 0x0000005f8d8d7210 */ /* 0x000fca0007f3e0ff */
[----:B------:R0:W-:Y:S04]  /*c8d0*/  STL [R1+0x1f8], R141 ;  /* 0x0001f88d01007387 */ /* 0x0001e80000100800 */
[----:B0-----:R-:W2:Y:S01]  /*c8e0*/  LDL.LU R141, [R1+0x204] ;  /* 0x00020400018d7983 */ /* 0x001ea20000300800 */
[----:B------:R-:W-:-:S05]  /*c8f0*/  IMAD.X R145, R145, 0x1, R94, P2 ;  /* 0x0000000191917824 */ /* 0x000fca00010e065e */
[----:B------:R0:W-:Y:S01]  /*c900*/  STL [R1+0x21c], R145 ;  /* 0x00021c9101007387 */ /* 0x0001e20000100800 */
[----:B------:R-:W-:-:S03]  /*c910*/  IADD3 R108, P2, R108, R95, RZ ;  /* 0x0000005f6c6c7210 */ /* 0x000fc60007f5e0ff */
[----:B0-----:R-:W2:Y:S04]  /*c920*/  LDL.LU R145, [R1+0x1d8] ;  /* 0x0001d80001917983 */ /* 0x001ea80000300800 */
[----:B------:R-:W2:Y:S04]  /*c930*/  LDL.LU R199, [R1+0x1fc] ;  /* 0x0001fc0001c77983 */ /* 0x000ea80000300800 */
[----:B------:R0:W-:Y:S04]  /*c940*/  STL [R1+0x1f0], R108 ;  /* 0x0001f06c01007387 */ /* 0x0001e80000100800 */
[----:B0-----:R-:W2:Y:S04]  /*c950*/  LDL.LU R108, [R1+0x1d0] ;  /* 0x0001d000016c7983 */ /* 0x001ea80000300800 */
[----:B------:R-:W2:Y:S04]  /*c960*/  LDL.LU R206, [R1+0x1f4] ;  /* 0x0001f40001ce7983 */ /* 0x000ea80000300800 */
[----:B------:R-:W2:Y:S04]  /*c970*/  LDL.LU R210, [R1+0x1c8] ;  /* 0x0001c80001d27983 */ /* 0x000ea80000300800 */
[----:B------:R-:W2:Y:S01]  /*c980*/  LDL.LU R214, [R1+0x1ec] ;  /* 0x0001ec0001d67983 */ /* 0x000ea20000300800 */
[----:B---3--:R-:W-:-:S05]  /*c990*/  IMAD.X R109, R109, 0x1, R94, P3 ;  /* 0x000000016d6d7824 */ /* 0x008fca00018e065e */
[----:B------:R0:W-:Y:S04]  /*c9a0*/  STL [R1+0x214], R109 ;  /* 0x0002146d01007387 */ /* 0x0001e80000100800 */
[----:B------:R-:W3:Y:S04]  /*c9b0*/  LDL.LU R218, [R1+0x1c0] ;  /* 0x0001c00001da7983 */ /* 0x000ee80000300800 */
[----:B------:R-:W3:Y:S04]  /*c9c0*/  LDL.LU R222, [R1+0x1e4] ;  /* 0x0001e40001de7983 */ /* 0x000ee80000300800 */
[----:B------:R-:W3:Y:S04]  /*c9d0*/  LDL.LU R227, [R1+0x1b8] ;  /* 0x0001b80001e37983 */ /* 0x000ee80000300800 */
[----:B0-----:R-:W3:Y:S04]  /*c9e0*/  LDL.LU R109, [R1+0x1dc] ;  /* 0x0001dc00016d7983 */ /* 0x001ee80000300800 */
[----:B------:R-:W3:Y:S04]  /*c9f0*/  LDL.LU R232, [R1+0x1b0] ;  /* 0x0001b00001e87983 */ /* 0x000ee80000300800 */
[----:B------:R-:W3:Y:S04]  /*ca00*/  LDL.LU R236, [R1+0x1d4] ;  /* 0x0001d40001ec7983 */ /* 0x000ee80000300800 */
[----:B------:R-:W3:Y:S01]  /*ca10*/  LDL.LU R240, [R1+0x1a8] ;  /* 0x0001a80001f07983 */ /* 0x000ee20000300800 */
[----:B----4-:R-:W-:-:S05]  /*ca20*/  IADD3 R149, P3, R149, R95, RZ ;  /* 0x0000005f95957210 */ /* 0x010fca0007f7e0ff */
[----:B------:R0:W-:Y:S04]  /*ca30*/  STL [R1+0x1e8], R149 ;  /* 0x0001e89501007387 */ /* 0x0001e80000100800 */
[----:B------:R-:W4:Y:S04]  /*ca40*/  LDL.LU R244, [R1+0x1cc] ;  /* 0x0001cc0001f47983 */ /* 0x000f280000300800 */
[----:B------:R-:W4:Y:S04]  /*ca50*/  LDL.LU R248, [R1+0x1a0] ;  /* 0x0001a00001f87983 */ /* 0x000f280000300800 */
[----:B------:R-:W4:Y:S04]  /*ca60*/  LDL.LU R252, [R1+0x1c4] ;  /* 0x0001c40001fc7983 */ /* 0x000f280000300800 */
[----:B------:R-:W4:Y:S04]  /*ca70*/  LDL.LU R182, [R1+0x198] ;  /* 0x0001980001b67983 */ /* 0x000f280000300800 */
[----:B------:R-:W4:Y:S04]  /*ca80*/  LDL.LU R174, [R1+0x1bc] ;  /* 0x0001bc0001ae7983 */ /* 0x000f280000300800 */
[----:B------:R-:W4:Y:S04]  /*ca90*/  LDL.LU R166, [R1+0x190] ;  /* 0x0001900001a67983 */ /* 0x000f280000300800 */
[----:B------:R-:W4:Y:S04]  /*caa0*/  LDL.LU R158, [R1+0x1b4] ;  /* 0x0001b400019e7983 */ /* 0x000f280000300800 */
[----:B------:R-:W4:Y:S04]  /*cab0*/  LDL.LU R153, [R1+0x188] ;  /* 0x0001880001997983 */ /* 0x000f280000300800 */
[----:B0-----:R-:W4:Y:S01]  /*cac0*/  LDL.LU R149, [R1+0x1ac] ;  /* 0x0001ac0001957983 */ /* 0x001f220000300800 */
[----:B-----5:R-:W-:-:S05]  /*cad0*/  IMAD.X R137, R137, 0x1, R94, P4 ;  /* 0x0000000189897824 */ /* 0x020fca00020e065e */
[----:B------:R0:W-:Y:S04]  /*cae0*/  STL [R1+0x20c], R137 ;  /* 0x00020c8901007387 */ /* 0x0001e80000100800 */
[----:B0-----:R-:W5:Y:S01]  /*caf0*/  LDL.LU R137, [R1+0x180] ;  /* 0x0001800001897983 */ /* 0x001f620000300800 */
[----:B--2---:R-:W-:-:S05]  /*cb00*/  IADD3 R133, P4, R133, R95, RZ ;  /* 0x0000005f85857210 */ /* 0x004fca0007f9e0ff */
[----:B------:R0:W-:Y:S04]  /*cb10*/  STL [R1+0x1e0], R133 ;  /* 0x0001e08501007387 */ /* 0x0001e80000100800 */
[----:B0-----:R-:W2:Y:S01]  /*cb20*/  LDL.LU R133, [R1+0x1a4] ;  /* 0x0001a40001857983 */ /* 0x001ea20000300800 */
[----:B------:R-:W-:-:S05]  /*cb30*/  IMAD.X R141, R141, 0x1, R94, P5 ;  /* 0x000000018d8d7824 */ /* 0x000fca00028e065e */
[----:B------:R0:W-:Y:S04]  /*cb40*/  STL [R1+0x204], R141 ;  /* 0x0002048d01007387 */ /* 0x0001e80000100800 */
[----:B0-----:R-:W2:Y:S01]  /*cb50*/  LDL.LU R141, [R1+0x178] ;  /* 0x00017800018d7983 */ /* 0x001ea20000300800 */
[----:B------:R-:W-:Y:S01]  /*cb60*/  IADD3 R145, P5, R145, R95, RZ ;  /* 0x0000005f91917210 */ /* 0x000fe20007fbe0ff */
[----:B------:R-:W-:-:S04]  /*cb70*/  IMAD.X R199, R199, 0x1, R94, P6 ;  /* 0x00000001c7c77824 */ /* 0x000fc800030e065e */
[----:B------:R0:W-:Y:S04]  /*cb80*/  STL [R1+0x1d8], R145 ;  /* 0x0001d89101007387 */ /* 0x0001e80000100800 */
[----:B0-----:R-:W2:Y:S01]  /*cb90*/  LDL.LU R145, [R1+0x19c] ;  /* 0x00019c0001917983 */ /* 0x001ea20000300800 */
[----:B------:R-:W-:-:S05]  /*cba0*/  IADD3 R108, P6, R108, R95, RZ ;  /* 0x0000005f6c6c7210 */ /* 0x000fca0007fde0ff */
[----:B------:R0:W-:Y:S01]  /*cbb0*/  STL [R1+0x1d0], R108 ;  /* 0x0001d06c01007387 */ /* 0x0001e20000100800 */
[--C-:B------:R-:W-:Y:S01]  /*cbc0*/  IMAD.X R206, R206, 0x1, R94.reuse, P1 ;  /* 0x00000001cece7824 */ /* 0x100fe200008e065e */
[----:B------:R-:W-:Y:S02]  /*cbd0*/  IADD3 R210, P1, R210, R95, RZ ;  /* 0x0000005fd2d27210 */ /* 0x000fe40007f3e0ff */
[----:B0-----:R-:W2:Y:S01]  /*cbe0*/  LDL.LU R108, [R1+0x170] ;  /* 0x00017000016c7983 */ /* 0x001ea20000300800 */
[----:B------:R-:W-:-:S03]  /*cbf0*/  IMAD.X R214, R214, 0x1, R94, P2 ;  /* 0x00000001d6d67824 */ /* 0x000fc600010e065e */
[----:B------:R-:W-:Y:S04]  /*cc00*/  STL [R1+0x1fc], R199 ;  /* 0x0001fcc701007387 */ /* 0x000fe80000100800 */
[----:B------:R-:W-:Y:S04]  /*cc10*/  STL [R1+0x1f4], R206 ;  /* 0x0001f4ce01007387 */ /* 0x000fe80000100800 */
[----:B------:R-:W-:Y:S04]  /*cc20*/  STL [R1+0x1c8], R210 ;  /* 0x0001c8d201007387 */ /* 0x000fe80000100800 */
[----:B------:R-:W-:Y:S01]  /*cc30*/  STL [R1+0x1ec], R214 ;  /* 0x0001ecd601007387 */ /* 0x000fe20000100800 */
[----:B---3--:R-:W-:Y:S01]  /*cc40*/  IADD3 R218, P2, R218, R95, RZ ;  /* 0x0000005fdada7210 */ /* 0x008fe20007f5e0ff */
        /* <DEDUP_REMOVED lines=9> */
[----:B0-----:R-:W3:Y:S04]  /*cce0*/  LDL.LU R109, [R1+0x194] ;  /* 0x00019400016d7983 */ /* 0x001ee80000300800 */
[----:B------:R-:W-:Y:S01]  /*ccf0*/  STL [R1+0x1b8], R227 ;  /* 0x0001b8e301007387 */ /* 0x000fe20000100800 */
[----:B----4-:R-:W-:-:S03]  /*cd00*/  IMAD.X R244, R244, 0x1, R94, P6 ;  /* 0x00000001f4f47824 */ /* 0x010fc600030e065e */
        /* <DEDUP_REMOVED lines=18> */
[----:B-----5:R-:W-:-:S05]  /*ce30*/  IADD3 R137, P4, R137, R95, RZ ;  /* 0x0000005f89897210 */ /* 0x020fca0007f9e0ff */
[----:B------:R0:W-:Y:S04]  /*ce40*/  STL [R1+0x180], R137 ;  /* 0x0001808901007387 */ /* 0x0001e80000100800 */
[----:B------:R-:W-:Y:S04]  /*ce50*/  STL [R1+0x188], R153 ;  /* 0x0001889901007387 */ /* 0x000fe80000100800 */
[----:B0-----:R-:W4:Y:S04]  /*ce60*/  LDL.LU R137, [R1+0x168] ;  /* 0x0001680001897983 */ /* 0x001f280000300800 */
[----:B------:R-:W-:Y:S01]  /*ce70*/  STL [R1+0x1ac], R149 ;  /* 0x0001ac9501007387 */ /* 0x000fe20000100800 */
[----:B--2---:R-:W-:-:S05]  /*ce80*/  IMAD.X R133, R133, 0x1, R94, P5 ;  /* 0x0000000185857824 */ /* 0x004fca00028e065e */
[----:B------:R0:W-:Y:S04]  /*ce90*/  STL [R1+0x1a4], R133 ;  /* 0x0001a48501007387 */ /* 0x0001e80000100800 */
[----:B0-----:R-:W2:Y:S01]  /*cea0*/  LDL.LU R133, [R1+0x18c] ;  /* 0x00018c0001857983 */ /* 0x001ea20000300800 */
[----:B------:R-:W-:-:S05]  /*ceb0*/  IADD3 R141, P5, R141, R95, RZ ;  /* 0x0000005f8d8d7210 */ /* 0x000fca0007fbe0ff */
[----:B------:R0:W-:Y:S04]  /*cec0*/  STL [R1+0x178], R141 ;  /* 0x0001788d01007387 */ /* 0x0001e80000100800 */
[----:B0-----:R-:W5:Y:S01]  /*ced0*/  LDL.LU R141, [R1+0x160] ;  /* 0x00016000018d7983 */ /* 0x001f620000300800 */
[----:B------:R-:W-:-:S03]  /*cee0*/  IMAD.X R145, R145, 0x1, R94, P6 ;  /* 0x0000000191917824 */ /* 0x000fc600030e065e */
[----:B------:R-:W5:Y:S04]  /*cef0*/  LDL.LU R191, [R1+0x184] ;  /* 0x0001840001bf7983 */ /* 0x000f680000300800 */
[----:B------:R0:W-:Y:S04]  /*cf00*/  STL [R1+0x19c], R145 ;  /* 0x00019c9101007387 */ /* 0x0001e80000100800 */
[----:B0-----:R-:W5:Y:S01]  /*cf10*/  LDL.LU R145, [R1+0x158] ;  /* 0x0001580001917983 */ /* 0x001f620000300800 */
[----:B------:R-:W-:-:S03]  /*cf20*/  IADD3 R108, P6, R108, R95, RZ ;  /* 0x0000005f6c6c7210 */ /* 0x000fc60007fde0ff */
[----:B------:R-:W5:Y:S04]  /*cf30*/  LDL.LU R199, [R1+0x17c] ;  /* 0x00017c0001c77983 */ /* 0x000f680000300800 */
[----:B------:R-:W5:Y:S04]  /*cf40*/  LDL.LU R206, [R1+0x150] ;  /* 0x0001500001ce7983 */ /* 0x000f680000300800 */
[----:B------:R-:W5:Y:S04]  /*cf50*/  LDL.LU R210, [R1+0x174] ;  /* 0x0001740001d27983 */ /* 0x000f680000300800 */
        /* <DEDUP_REMOVED lines=8> */
[----:B---3--:R-:W-:-:S05]  /*cfe0*/  IMAD.X R109, R109, 0x1, R94, P1 ;  /* 0x000000016d6d7824 */ /* 0x008fca00008e065e */
[----:B------:R0:W-:Y:S04]  /*cff0*/  STL [R1+0x194], R109 ;  /* 0x0001946d01007387 */ /* 0x0001e80000100800 */
[----:B------:R-:W3:Y:S04]  /*d000*/  LDL.LU R240, [R1+0x154] ;  /* 0x0001540001f07983 */ /* 0x000ee80000300800 */
        /* <DEDUP_REMOVED lines=9> */
[----:B0-----:R-:W3:Y:S01]  /*d0a0*/  LDL.LU R109, [R1+0x12c] ;  /* 0x00012c00016d7983 */ /* 0x001ee20000300800 */
[----:B----4-:R-:W-:-:S05]  /*d0b0*/  IADD3 R137, P1, R137, R95, RZ ;  /* 0x0000005f89897210 */ /* 0x010fca0007f3e0ff */
[----:B------:R0:W-:Y:S04]  /*d0c0*/  STL [R1+0x168], R137 ;  /* 0x0001688901007387 */ /* 0x0001e80000100800 */
[----:B0-----:R-:W4:Y:S01]  /*d0d0*/  LDL.LU R137, [R1+0x100] ;  /* 0x0001000001897983 */ /* 0x001f220000300800 */
[----:B--2---:R-:W-:-:S05]  /*d0e0*/  IMAD.X R133, R133, 0x1, R94, P2 ;  /* 0x0000000185857824 */ /* 0x004fca00010e065e */
[----:B------:R0:W-:Y:S04]  /*d0f0*/  STL [R1+0x18c], R133 ;  /* 0x00018c8501007387 */ /* 0x0001e80000100800 */
[----:B0-----:R-:W2:Y:S01]  /*d100*/  LDL.LU R133, [R1+0x124] ;  /* 0x0001240001857983 */ /* 0x001ea20000300800 */
[----:B-----5:R-:W-:-:S05]  /*d110*/  IADD3 R141, P2, R141, R95, RZ ;  /* 0x0000005f8d8d7210 */ /* 0x020fca0007f5e0ff */
[----:B------:R0:W-:Y:S04]  /*d120*/  STL [R1+0x160], R141 ;  /* 0x0001608d01007387 */ /* 0x0001e80000100800 */
[----:B0-----:R-:W5:Y:S01]  /*d130*/  LDL.LU R141, [R1+0xf8] ;  /* 0x0000f800018d7983 */ /* 0x001f620000300800 */
[--C-:B------:R-:W-:Y:S01]  /*d140*/  IMAD.X R191, R191, 0x1, R94.reuse, P3 ;  /* 0x00000001bfbf7824 */ /* 0x100fe200018e065e */
[----:B------:R-:W-:Y:S01]  /*d150*/  IADD3 R145, P3, R145, R95, RZ ;  /* 0x0000005f91917210 */ /* 0x000fe20007f7e0ff */
[----:B------:R-:W-:-:S04]  /*d160*/  IMAD.X R199, R199, 0x1, R94, P4 ;  /* 0x00000001c7c77824 */ /* 0x000fc800020e065e */
[----:B------:R0:W-:Y:S01]  /*d170*/  STL [R1+0x158], R145 ;  /* 0x0001589101007387 */ /* 0x0001e20000100800 */
[-C--:B------:R-:W-:Y:S01]  /*d180*/  IADD3 R206, P4, R206, R95.reuse, RZ ;  /* 0x0000005fcece7210 */ /* 0x080fe20007f9e0ff */
[----:B------:R-:W-:Y:S02]  /*d190*/  IMAD.X R210, R210, 0x1, R94, P5 ;  /* 0x00000001d2d27824 */ /* 0x000fe400028e065e */
[----:B0-----:R-:W5:Y:S04]  /*d1a0*/  LDL.LU R145, [R1+0x11c] ;  /* 0x00011c0001917983 */ /* 0x001f680000300800 */
[----:B------:R-:W-:Y:S01]  /*d1b0*/  STL [R1+0x184], R191 ;  /* 0x000184bf01007387 */ /* 0x000fe20000100800 */
[----:B------:R-:W-:-:S03]  /*d1c0*/  IADD3 R214, P5, R214, R95, RZ ;  /* 0x0000005fd6d67210 */ /* 0x000fc60007fbe0ff */
[----:B------:R-:W-:Y:S01]  /*d1d0*/  STL [R1+0x17c], R199 ;  /* 0x00017cc701007387 */ /* 0x000fe20000100800 */
[----:B------:R-:W-:-:S03]  /*d1e0*/  IMAD.X R218, R218, 0x1, R94, P6 ;  /* 0x00000001dada7824 */ /* 0x000fc600030e065e */
[----:B------:R-:W-:Y:S01]  /*d1f0*/  STL [R1+0x150], R206 ;  /* 0x000150ce01007387 */ /* 0x000fe20000100800 */
[----:B------:R-:W-:-:S03]  /*d200*/  IMAD.X R108, R108, 0x1, R94, P1 ;  /* 0x000000016c6c7824 */ /* 0x000fc600008e065e */
[----:B------:R-:W-:Y:S04]  /*d210*/  STL [R1+0x174], R210 ;  /* 0x000174d201007387 */ /* 0x000fe80000100800 */
[----:B------:R-:W-:Y:S04]  /*d220*/  STL [R1+0x148], R214 ;  /* 0x000148d601007387 */ /* 0x000fe80000100800 */
[----:B------:R0:W-:Y:S04]  /*d230*/  STL [R1+0x164], R108 ;  /* 0x0001646c01007387 */ /* 0x0001e80000100800 */
[----:B------:R-:W-:Y:S01]  /*d240*/  STL [R1+0x16c], R218 ;  /* 0x00016cda01007387 */ /* 0x000fe20000100800 */
[----:B------:R-:W-:-:S03]  /*d250*/  IADD3 R222, P6, R222, R95, RZ ;  /* 0x0000005fdede7210 */ /* 0x000fc60007fde0ff */
[----:B0-----:R-:W5:Y:S01]  /*d260*/  LDL.LU R108, [R1+0xf0] ;  /* 0x0000f000016c7983 */ /* 0x001f620000300800 */
[-C--:B------:R-:W-:Y:S01]  /*d270*/  IADD3 R227, P1, R227, R95.reuse, RZ ;  /* 0x0000005fe3e37210 */ /* 0x080fe20007f3e0ff */
[--C-:B------:R-:W-:Y:S01]  /*d280*/  IMAD.X R232, R232, 0x1, R94.reuse, P2 ;  /* 0x00000001e8e87824 */ /* 0x100fe200010e065e */
[-C--:B------:R-:W-:Y:S01]  /*d290*/  IADD3 R236, P2, R236, R95.reuse, RZ ;  /* 0x0000005fecec7210 */ /* 0x080fe20007f5e0ff */
[----:B------:R-:W-:Y:S04]  /*d2a0*/  STL [R1+0x140], R222 ;  /* 0x000140de01007387 */ /* 0x000fe80000100800 */
[----:B------:R-:W-:Y:S04]  /*d2b0*/  STL [R1+0x138], R227 ;  /* 0x000138e301007387 */ /* 0x000fe80000100800 */
[----:B------:R-:W-:Y:S04]  /*d2c0*/  STL [R1+0x15c], R232 ;  /* 0x00015ce801007387 */ /* 0x000fe80000100800 */
[----:B------:R-:W-:Y:S01]  /*d2d0*/  STL [R1+0x130], R236 ;  /* 0x000130ec01007387 */ /* 0x000fe20000100800 */
[----:B---3--:R-:W-:Y:S01]  /*d2e0*/  IMAD.X R240, R240, 0x1, R94, P3 ;  /* 0x00000001f0f07824 */ /* 0x008fe200018e065e */
[----:B------:R-:W-:-:S04]  /*d2f0*/  IADD3 R244, P3, R244, R95, RZ ;  /* 0x0000005ff4f47210 */ /* 0x000fc80007f7e0ff */
        /* <DEDUP_REMOVED lines=15> */
[----:B------:R-:W-:Y:S01]  /*d3f0*/  IADD3 R149, P1, R149, R95, RZ ;  /* 0x0000005f95957210 */ /* 0x000fe20007f3e0ff */
[----:B------:R-:W-:-:S05]  /*d400*/  IMAD.X R109, R109, 0x1, R94, P2 ;  /* 0x000000016d6d7824 */ /* 0x000fca00010e065e */
[----:B------:R0:W-:Y:S04]  /*d410*/  STL [R1+0x12c], R109 ;  /* 0x00012c6d01007387 */ /* 0x0001e80000100800 */
[----:B------:R-:W-:Y:S04]  /*d420*/  STL [R1+0x134], R153 ;  /* 0x0001349901007387 */ /* 0x000fe80000100800 */
[----:B0-----:R-:W3:Y:S04]  /*d430*/  LDL.LU R109, [R1+0x114] ;  /* 0x00011400016d7983 */ /* 0x001ee80000300800 */
[----:B------:R-:W-:Y:S01]  /*d440*/  STL [R1+0x108], R149 ;  /* 0x0001089501007387 */ /* 0x000fe20000100800 */
[----:B----4-:R-:W-:-:S05]  /*d450*/  IADD3 R137, P2, R137, R95, RZ ;  /* 0x0000005f89897210 */ /* 0x010fca0007f5e0ff */
[----:B------:R0:W-:Y:S04]  /*d460*/  STL [R1+0x100], R137 ;  /* 0x0001008901007387 */ /* 0x0001e80000100800 */
[----:B0-----:R-:W4:Y:S01]  /*d470*/  LDL.LU R137, [R1+0xe8] ;  /* 0x0000e80001897983 */ /* 0x001f220000300800 */
[----:B--2---:R-:W-:-:S05]  /*d480*/  IMAD.X R133, R133, 0x1, R94, P3 ;  /* 0x0000000185857824 */ /* 0x004fca00018e065e */
[----:B------:R0:W-:Y:S04]  /*d490*/  STL [R1+0x124], R133 ;  /* 0x0001248501007387 */ /* 0x0001e80000100800 */
[----:B0-----:R-:W2:Y:S04]  /*d4a0*/  LDL.LU R133, [R1+0x10c] ;  /* 0x00010c0001857983 */ /* 0x001ea80000300800 */
[----:B------:R-:W2:Y:S01]  /*d4b0*/  LDL.LU R191, [R1+0xe0] ;  /* 0x0000e00001bf7983 */ /* 0x000ea20000300800 */
[----:B-----5:R-:W-:-:S05]  /*d4c0*/  IADD3 R141, P3, R141, R95, RZ ;  /* 0x0000005f8d8d7210 */ /* 0x020fca0007f7e0ff */
[----:B------:R0:W-:Y:S04]  /*d4d0*/  STL [R1+0xf8], R141 ;  /* 0x0000f88d01007387 */ /* 0x0001e80000100800 */
[----:B0-----:R-:W5:Y:S01]  /*d4e0*/  LDL.LU R141, [R1+0x104] ;  /* 0x00010400018d7983 */ /* 0x001f620000300800 */
[----:B------:R-:W-:-:S03]  /*d4f0*/  IMAD.X R145, R145, 0x1, R94, P4 ;  /* 0x0000000191917824 */ /* 0x000fc600020e065e */
[----:B------:R-:W5:Y:S04]  /*d500*/  LDL.LU R199, [R1+0xd8] ;  /* 0x0000d80001c77983 */ /* 0x000f680000300800 */
[----:B------:R-:W5:Y:S04]  /*d510*/  LDL.LU R206, [R1+0xfc] ;  /* 0x0000fc0001ce7983 */ /* 0x000f680000300800 */
[----:B------:R-:W5:Y:S04]  /*d520*/  LDL.LU R210, [R1+0xd0] ;  /* 0x0000d00001d27983 */ /* 0x000f680000300800 */
[----:B------:R0:W-:Y:S04]  /*d530*/  STL [R1+0x11c], R145 ;  /* 0x00011c9101007387 */ /* 0x0001e80000100800 */
[----:B------:R-:W5:Y:S04]  /*d540*/  LDL.LU R214, [R1+0xf4] ;  /* 0x0000f40001d67983 */ /* 0x000f680000300800 */
[----:B------:R-:W5:Y:S04]  /*d550*/  LDL.LU R218, [R1+0xc8] ;  /* 0x0000c80001da7983 */ /* 0x000f680000300800 */
[----:B------:R-:W5:Y:S04]  /*d560*/  LDL.LU R222, [R1+0xec] ;  /* 0x0000ec0001de7983 */ /* 0x000f680000300800 */
[----:B------:R-:W5:Y:S04]  /*d570*/  LDL.LU R227, [R1+0xc0] ;  /* 0x0000c00001e37983 */ /* 0x000f680000300800 */
[----:B------:R-:W5:Y:S01]  /*d580*/  LDL.LU R232, [R1+0xe4] ;  /* 0x0000e40001e87983 */ /* 0x000f620000300800 */
[----:B------:R-:W-:-:S03]  /*d590*/  IADD3 R108, P4, R108, R95, RZ ;  /* 0x0000005f6c6c7210 */ /* 0x000fc60007f9e0ff */
[----:B------:R-:W5:Y:S04]  /*d5a0*/  LDL.LU R236, [R1+0xb8] ;  /* 0x0000b80001ec7983 */ /* 0x000f680000300800 */
[----:B------:R-:W5:Y:S04]  /*d5b0*/  LDL.LU R240, [R1+0xdc] ;  /* 0x0000dc0001f07983 */ /* 0x000f680000300800 */
[----:B------:R1:W-:Y:S04]  /*d5c0*/  STL [R1+0xf0], R108 ;  /* 0x0000f06c01007387 */ /* 0x0003e80000100800 */
[----:B------:R-:W5:Y:S04]  /*d5d0*/  LDL.LU R244, [R1+0xb0] ;  /* 0x0000b00001f47983 */ /* 0x000f680000300800 */
        /* <DEDUP_REMOVED lines=8> */
[----:B0-----:R-:W5:Y:S04]  /*d660*/  LDL.LU R145, [R1+0xb4] ;  /* 0x0000b40001917983 */ /* 0x001f680000300800 */
[----:B-1----:R-:W5:Y:S01]  /*d670*/  LDL.LU R108, [R1+0x88] ;  /* 0x00008800016c7983 */ /* 0x002f620000300800 */
[----:B---3--:R-:W-:-:S05]  /*d680*/  IMAD.X R109, R109, 0x1, R94, P5 ;  /* 0x000000016d6d7824 */ /* 0x008fca00028e065e */
[----:B------:R0:W-:Y:S04]  /*d690*/  STL [R1+0x114], R109 ;  /* 0x0001146d01007387 */ /* 0x0001e80000100800 */
[----:B0-----:R-:W3:Y:S01]  /*d6a0*/  LDL.LU R109, [R1+0xac] ;  /* 0x0000ac00016d7983 */ /* 0x001ee20000300800 */
[----:B----4-:R-:W-:-:S05]  /*d6b0*/  IADD3 R137, P5, R137, R95, RZ ;  /* 0x0000005f89897210 */ /* 0x010fca0007fbe0ff */
[----:B------:R0:W-:Y:S04]  /*d6c0*/  STL [R1+0xe8], R137 ;  /* 0x0000e88901007387 */ /* 0x0001e80000100800 */
[----:B0-----:R-:W4:Y:S01]  /*d6d0*/  LDL.LU R137, [R1+0x80] ;  /* 0x0000800001897983 */ /* 0x001f220000300800 */
[----:B--2---:R-:W-:-:S05]  /*d6e0*/  IMAD.X R133, R133, 0x1, R94, P6 ;  /* 0x0000000185857824 */ /* 0x004fca00030e065e */
[----:B------:R0:W-:Y:S04]  /*d6f0*/  STL [R1+0x10c], R133 ;  /* 0x00010c8501007387 */ /* 0x0001e80000100800 */
[----:B0-----:R-:W2:Y:S01]  /*d700*/  LDL.LU R133, [R1+0xa4] ;  /* 0x0000a40001857983 */ /* 0x001ea20000300800 */
[----:B-----5:R-:W-:-:S05]  /*d710*/  IMAD.X R141, R141, 0x1, R94, P1 ;  /* 0x000000018d8d7824 */ /* 0x020fca00008e065e */
[----:B------:R0:W-:Y:S04]  /*d720*/  STL [R1+0x104], R141 ;  /* 0x0001048d01007387 */ /* 0x0001e80000100800 */
[----:B0-----:R-:W5:Y:S01]  /*d730*/  LDL.LU R141, [R1+0x78] ;  /* 0x00007800018d7983 */ /* 0x001f620000300800 */
[-C--:B------:R-:W-:Y:S01]  /*d740*/  IADD3 R191, P6, R191, R95.reuse, RZ ;  /* 0x0000005fbfbf7210 */ /* 0x080fe20007fde0ff */
[--C-:B------:R-:W-:Y:S01]  /*d750*/  IMAD.X R206, R206, 0x1, R94.reuse, P2 ;  /* 0x00000001cece7824 */ /* 0x100fe200010e065e */
[-C--:B------:R-:W-:Y:S02]  /*d760*/  IADD3 R199, P1, R199, R95.reuse, RZ ;  /* 0x0000005fc7c77210 */ /* 0x080fe40007f3e0ff */
[-C--:B------:R-:W-:Y:S01]  /*d770*/  IADD3 R210, P2, R210, R95.reuse, RZ ;  /* 0x0000005fd2d27210 */ /* 0x080fe20007f5e0ff */
[----:B------:R-:W-:Y:S01]  /*d780*/  IMAD.X R214, R214, 0x1, R94, P3 ;  /* 0x00000001d6d67824 */ /* 0x000fe200018e065e */
        /* <DEDUP_REMOVED lines=30> */
[-C--:B------:R-:W-:Y:S01]  /*d970*/  IADD3 R149, P4, R149, R95.reuse, RZ ;  /* 0x0000005f95957210 */ /* 0x080fe20007f9e0ff */
[----:B------:R-:W-:Y:S02]  /*d980*/  IMAD.X R145, R145, 0x1, R94, P5 ;  /* 0x0000000191917824 */ /* 0x000fe400028e065e */
[----:B------:R-:W-:Y:S01]  /*d990*/  STL [R1+0xc4], R166 ;  /* 0x0000c4a601007387 */ /* 0x000fe20000100800 */
[----:B------:R-:W-:-:S03]  /*d9a0*/  IADD3 R108, P5, R108, R95, RZ ;  /* 0x0000005f6c6c7210 */ /* 0x000fc60007fbe0ff */
[----:B------:R-:W-:Y:S04]  /*d9b0*/  STL [R1+0x98], R158 ;  /* 0x0000989e01007387 */ /* 0x000fe80000100800 */
[----:B------:R-:W-:Y:S04]  /*d9c0*/  STL [R1+0xbc], R153 ;  /* 0x0000bc9901007387 */ /* 0x000fe80000100800 */
[----:B------:R0:W-:Y:S04]  /*d9d0*/  STL [R1+0x88], R108 ;  /* 0x0000886c01007387 */ /* 0x0001e80000100800 */
[----:B------:R-:W-:Y:S04]  /*d9e0*/  STL [R1+0x90], R149 ;  /* 0x0000909501007387 */ /* 0x000fe80000100800 */
[----:B0-----:R-:W5:Y:S04]  /*d9f0*/  LDL.LU R108, [R1+0x9c] ;  /* 0x00009c00016c7983 */ /* 0x001f680000300800 */
[----:B------:R-:W-:Y:S01]  /*da00*/  STL [R1+0xb4], R145 ;  /* 0x0000b49101007387 */ /* 0x000fe20000100800 */
[----:B---3--:R-:W-:-:S05]  /*da10*/  IMAD.X R109, R109, 0x1, R94, P6 ;  /* 0x000000016d6d7824 */ /* 0x008fca00030e065e */
[----:B------:R0:W-:Y:S04]  /*da20*/  STL [R1+0xac], R109 ;  /* 0x0000ac6d01007387 */ /* 0x0001e80000100800 */
[----:B0-----:R-:W3:Y:S01]  /*da30*/  LDL.LU R109, [R1+0x70] ;  /* 0x00007000016d7983 */ /* 0x001ee20000300800 */
[----:B----4-:R-:W-:-:S05]  /*da40*/  IADD3 R137, P6, R137, R95, RZ ;  /* 0x0000005f89897210 */ /* 0x010fca0007fde0ff */
[----:B------:R0:W-:Y:S04]  /*da50*/  STL [R1+0x80], R137 ;  /* 0x0000808901007387 */ /* 0x0001e80000100800 */
[----:B0-----:R-:W4:Y:S04]  /*da60*/  LDL.LU R137, [R1+0x94] ;  /* 0x0000940001897983 */ /* 0x001f280000300800 */
[----:B------:R-:W4:Y:S01]  /*da70*/  LDL.LU R183, [R1+0x68] ;  /* 0x0000680001b77983 */ /* 0x000f220000300800 */
[----:B--2---:R-:W-:-:S05]  /*da80*/  IMAD.X R133, R133, 0x1, R94, P1 ;  /* 0x0000000185857824 */ /* 0x004fca00008e065e */
[----:B------:R0:W-:Y:S04]  /*da90*/  STL [R1+0xa4], R133 ;  /* 0x0000a48501007387 */ /* 0x0001e80000100800 */
[----:B0-----:R-:W2:Y:S04]  /*daa0*/  LDL.LU R133, [R1+0x8c] ;  /* 0x00008c0001857983 */ /* 0x001ea80000300800 */
[----:B------:R-:W2:Y:S04]  /*dab0*/  LDL.LU R191, [R1+0x60] ;  /* 0x0000600001bf7983 */ /* 0x000ea80000300800 */
[----:B------:R-:W2:Y:S01]  /*dac0*/  LDL.LU R199, [R1+0x84] ;  /* 0x0000840001c77983 */ /* 0x000ea20000300800 */
[----:B-----5:R-:W-:-:S03]  /*dad0*/  IADD3 R141, P1, R141, R95, RZ ;  /* 0x0000005f8d8d7210 */ /* 0x020fc60007f3e0ff */
        /* <DEDUP_REMOVED lines=20> */
[----:B0-----:R-:W5:Y:S01]  /*dc20*/  LDL.LU R141, [R1+0x34] ;  /* 0x00003400018d7983 */ /* 0x001f620000300800 */
[----:B------:R-:W-:-:S02]  /*dc30*/  UIADD3.64 UR56, UR4, 0x100, URZ ;  /* 0x0000010004387897 */ /* 0x000fc4000fffe03f */
[----:B------:R-:W-:-:S09]  /*dc40*/  UIADD3.64 UR58, UR6, 0x4, URZ ;  /* 0x00000004063a7897 */ /* 0x000fd2000fffe03f */
[----:B------:R-:W-:Y:S01]  /*dc50*/  HGMMA.64x16x16.F32.BF16 R24, gdesc[UR56].tnspA, R24 ;  /* 0x20200000381879f0 */ /* 0x000fe20008701818 */
[----:B------:R-:W-:-:S05]  /*dc60*/  IMAD.X R108, R108, 0x1, R94, P2 ;  /* 0x000000016c6c7824 */ /* 0x000fca00010e065e */
[----:B------:R0:W-:Y:S04]  /*dc70*/  STL [R1+0x9c], R108 ;  /* 0x00009c6c01007387 */ /* 0x0001e80000100800 */
[----:B0-----:R-:W5:Y:S01]  /*dc80*/  LDL.LU R108, [R1+0x2c] ;  /* 0x00002c00016c7983 */ /* 0x001f620000300800 */
[----:B------:R-:W-:Y:S01]  /*dc90*/  HGMMA.64x16x16.F32.BF16 R24, gdesc[UR8].tnspA, R24 ;  /* 0x20200000081879f0 */ /* 0x000fe20008701818 */
[----:B---3--:R-:W-:-:S05]  /*dca0*/  IADD3 R109, P2, R109, R95, RZ ;  /* 0x0000005f6d6d7210 */ /* 0x008fca0007f5e0ff */
[----:B------:R0:W-:Y:S04]  /*dcb0*/  STL [R1+0x70], R109 ;  /* 0x0000706d01007387 */ /* 0x0001e80000100800 */
[----:B0-----:R-:W3:Y:S01]  /*dcc0*/  LDL.LU R109, [R1+0x24] ;  /* 0x00002400016d7983 */ /* 0x001ee20000300800 */
[----:B------:R-:W-:Y:S04]  /*dcd0*/  HGMMA.64x16x16.F32.BF16 R24, gdesc[UR12].tnspA, R24 ;  /* 0x202000000c1879f0 */ /* 0x000fe80008701818 */
[----:B------:R-:W-:Y:S01]  /*dce0*/  HGMMA.64x16x16.F32.BF16 R24, gdesc[UR16].tnspA, R24 ;  /* 0x20200000101879f0 */ /* 0x000fe20008701818 */
[----:B----4-:R-:W-:Y:S01]  /*dcf0*/  IMAD.X R137, R137, 0x1, R94, P3 ;  /* 0x0000000189897824 */ /* 0x010fe200018e065e */
[----:B------:R-:W-:-:S04]  /*dd00*/  IADD3 R183, P3, R183, R95, RZ ;  /* 0x0000005fb7b77210 */ /* 0x000fc80007f7e0ff */
[----:B------:R0:W-:Y:S04]  /*dd10*/  STL [R1+0x94], R137 ;  /* 0x0000948901007387 */ /* 0x0001e80000100800 */
[----:B0-----:R-:W4:Y:S01]  /*dd20*/  LDL.LU R137, [R1+0x1c] ;  /* 0x00001c0001897983 */ /* 0x001f220000300800 */
[----:B--2---:R-:W-:Y:S01]  /*dd30*/  IMAD.X R133, R133, 0x1, R94, P4 ;  /* 0x0000000185857824 */ /* 0x004fe200020e065e */
[----:B------:R-:W-:-:S04]  /*dd40*/  IADD3 R191, P4, R191, R95, RZ ;  /* 0x0000005fbfbf7210 */ /* 0x000fc80007f9e0ff */
[----:B------:R0:W-:Y:S01]  /*dd50*/  STL [R1+0x8c], R133 ;  /* 0x00008c8501007387 */ /* 0x0001e20000100800 */
[--C-:B------:R-:W-:Y:S01]  /*dd60*/  IMAD.X R199, R199, 0x1, R94.reuse, P5 ;  /* 0x00000001c7c77824 */ /* 0x100fe200028e065e */
[----:B-----5:R-:W-:Y:S01]  /*dd70*/  IADD3 R206, P5, R206, R95, RZ ;  /* 0x0000005fcece7210 */ /* 0x020fe20007fbe0ff */
[----:B------:R-:W-:Y:S01]  /*dd80*/  HGMMA.64x16x16.F32.BF16 R24, gdesc[UR20].tnspA, R24 ;  /* 0x20200000141879f0 */ /* 0x000fe20008701818 */
[----:B0-----:R-:W2:Y:S04]  /*dd90*/  LDL.LU R133, [R1+0x14] ;  /* 0x0000140001857983 */ /* 0x001ea80000300800 */
        /* <DEDUP_REMOVED lines=24> */
[----:B------:R-:W-:Y:S02]  /*df20*/  HGMMA.64x16x16.F32.BF16 R24, gdesc[UR24].tnspA, R24 ;  /* 0x20200000181879f0 */ /* 0x000fe40008701818 */
        /* <DEDUP_REMOVED lines=12> */
[--C-:B------:R-:W-:Y:S01]  /*dff0*/  IMAD.X R141, R141, 0x1, R94.reuse, P3 ;  /* 0x000000018d8d7824 */ /* 0x100fe200018e065e */
[-C--:B------:R-:W-:Y:S01]  /*e000*/  IADD3 R92, P3, R92, R95.reuse, RZ ;  /* 0x0000005f5c5c7210 */ /* 0x080fe20007f7e0ff */
[----:B------:R-:W-:Y:S04]  /*e010*/  STL [R1+0x44], R158 ;  /* 0x0000449e01007387 */ /* 0x000fe80000100800 */
[----:B------:R-:W-:Y:S04]  /*e020*/  STL [R1+0x18], R153 ;  /* 0x0000189901007387 */ /* 0x000fe80000100800 */
[----:B------:R-:W-:Y:S04]  /*e030*/  STL [R1+0x3c], R149 ;  /* 0x00003c9501007387 */ /* 0x000fe80000100800 */
[----:B------:R0:W-:Y:S04]  /*e040*/  STL [R1+0x8], R92 ;  /* 0x0000085c01007387 */ /* 0x0001e80000100800 */
[----:B------:R-:W-:Y:S04]  /*e050*/  STL [R1+0x10], R145 ;  /* 0x0000109101007387 */ /* 0x000fe80000100800 */
[----:B0-----:R-:W5:Y:S01]  /*e060*/  LDL.LU R92, [R1+0x560] ;  /* 0x00056000015c7983 */ /* 0x001f620000300800 */
[----:B------:R-:W-:Y:S01]  /*e070*/  HGMMA.64x16x16.F32.BF16 R24, gdesc[UR28].tnspA, R24 ;  /* 0x202000001c1879f0 */ /* 0x000fe20008701818 */
[--C-:B------:R-:W-:Y:S01]  /*e080*/  IMAD.X R108, R108, 0x1, R94.reuse, P4 ;  /* 0x000000016c6c7824 */ /* 0x100fe200020e065e */
[----:B------:R-:W-:Y:S01]  /*e090*/  IADD3 R93, P4, R93, R95, RZ ;  /* 0x0000005f5d5d7210 */ /* 0x000fe20007f9e0ff */
[----:B------:R-:W-:Y:S04]  /*e0a0*/  STL [R1+0x34], R141 ;  /* 0x0000348d01007387 */ /* 0x000fe80000100800 */
[----:B------:R0:W-:Y:S04]  /*e0b0*/  STL [R1], R93 ;  /* 0x0000005d01007387 */ /* 0x0001e80000100800 */
[----:B0-----:R-:W5:Y:S04]  /*e0c0*/  LDL.LU R93, [R1+0x55c] ;  /* 0x00055c00015d7983 */ /* 0x001f680000300800 */
[----:B------:R-:W-:Y:S01]  /*e0d0*/  STL [R1+0x2c], R108 ;  /* 0x00002c6c01007387 */ /* 0x000fe20000100800 */
[----:B------:R-:W-:Y:S01]  /*e0e0*/  HGMMA.64x16x16.F32.BF16 R24, gdesc[UR32].tnspA, R24 ;  /* 0x20200000201879f0 */ /* 0x000fe20008701818 */
[----:B---3--:R-:W-:-:S05]  /*e0f0*/  IMAD.X R109, R109, 0x1, R94, P5 ;  /* 0x000000016d6d7824 */ /* 0x008fca00028e065e */
[----:B------:R-:W-:Y:S01]  /*e100*/  STL [R1+0x24], R109 ;  /* 0x0000246d01007387 */ /* 0x000fe20000100800 */
[----:B------:R-:W-:Y:S04]  /*e110*/  HGMMA.64x16x16.F32.BF16 R24, gdesc[UR36].tnspA, R24 ;  /* 0x20200000241879f0 */ /* 0x000fe80008701818 */
[----:B------:R-:W-:Y:S01]  /*e120*/  HGMMA.64x16x16.F32.BF16 R24, gdesc[UR40].tnspA, R24 ;  /* 0x20200000281879f0 */ /* 0x000fe20008701818 */
[----:B----4-:R-:W-:-:S05]  /*e130*/  IMAD.X R137, R137, 0x1, R94, P6 ;  /* 0x0000000189897824 */ /* 0x010fca00030e065e */
[----:B------:R-:W-:Y:S01]  /*e140*/  STL [R1+0x1c], R137 ;  /* 0x00001c8901007387 */ /* 0x000fe20000100800 */
[--C-:B--2---:R-:W-:Y:S01]  /*e150*/  IMAD.X R133, R133, 0x1, R94.reuse, P1 ;  /* 0x0000000185857824 */ /* 0x104fe200008e065e */
[----:B------:R-:W-:Y:S04]  /*e160*/  HGMMA.64x16x16.F32.BF16 R24, gdesc[UR44].tnspA, R24 ;  /* 0x202000002c1879f0 */ /* 0x000fe80008701818 */
[----:B------:R-:W-:Y:S01]  /*e170*/  HGMMA.64x16x16.F32.BF16 R24, gdesc[UR48].tnspA, R24 ;  /* 0x20200000301879f0 */ /* 0x000fe20008701818 */
[----:B-----5:R-:W-:-:S05]  /*e180*/  IMAD.X R92, R92, 0x1, R94, P2 ;  /* 0x000000015c5c7824 */ /* 0x020fca00010e065e */
[----:B------:R0:W-:Y:S04]  /*e190*/  STL [R1+0xc], R92 ;  /* 0x00000c5c01007387 */ /* 0x0001e80000100800 */
[----:B------:R-:W-:Y:S01]  /*e1a0*/  STL [R1+0x14], R133 ;  /* 0x0000148501007387 */ /* 0x000fe20000100800 */
[----:B------:R-:W-:-:S03]  /*e1b0*/  IMAD.X R93, R93, 0x1, R94, P3 ;  /* 0x000000015d5d7824 */ /* 0x000fc600018e065e */
[----:B0-----:R-:W2:Y:S01]  /*e1c0*/  LDL.LU R92, [R1+0x558] ;  /* 0x00055800015c7983 */ /* 0x001ea20000300800 */
[----:B------:R-:W-:Y:S03]  /*e1d0*/  HGMMA.64x16x16.F32.BF16 R24, gdesc[UR52].tnspA, R24, gsb0 ;  /* 0x20200000341879f0 */ /* 0x000fe60008001818 */
[----:B------:R0:W-:Y:S02]  /*e1e0*/  STL [R1+0x4], R93 ;  /* 0x0000045d01007387 */ /* 0x0001e40000100800 */
[----:B0-----:R-:W0:Y:S01]  /*e1f0*/  LDC R93, c[0x0][0x23c] ;  /* 0x00008f00ff5d7b82 */ /* 0x001e220000000800 */
[-C--:B------:R-:W-:Y:S01]  /*e200*/  IADD3 R247, P5, R247, R95.reuse, RZ ;  /* 0x0000005ff7f77210 */ /* 0x080fe20007fbe0ff */
[--C-:B------:R-:W-:Y:S01]  /*e210*/  IMAD.X R251, R251, 0x1, R94.reuse, P4 ;  /* 0x00000001fbfb7824 */ /* 0x100fe200020e065e */
[-C--:B------:R-:W-:Y:S02]  /*e220*/  IADD3 R239, P6, R239, R95.reuse, RZ ;  /* 0x0000005fefef7210 */ /* 0x080fe40007fde0ff */
[-C--:B------:R-:W-:Y:S01]  /*e230*/  IADD3 R231, P1, R231, R95.reuse, RZ ;  /* 0x0000005fe7e77210 */ /* 0x080fe20007f3e0ff */
[----:B------:R-:W-:Y:S01]  /*e240*/  IMAD.X R243, R243, 0x1, R94, P5 ;  /* 0x00000001f3f37824 */ /* 0x000fe200028e065e */
[----:B------:R-:W-:-:S02]  /*e250*/  IADD3 R223, P2, R223, R95, RZ ;  /* 0x0000005fdfdf7210 */ /* 0x000fc40007f5e0ff */
[-C--:B------:R-:W-:Y:S02]  /*e260*/  IADD3 R215, P3, R215, R95.reuse, RZ ;  /* 0x0000005fd7d77210 */ /* 0x080fe40007f7e0ff */
[-C--:B------:R-:W-:Y:S02]  /*e270*/  IADD3 R207, P4, R207, R95.reuse, RZ ;  /* 0x0000005fcfcf7210 */ /* 0x080fe40007f9e0ff */
[-C--:B------:R-:W-:Y:S01]  /*e280*/  IADD3 R193, P5, R193, R95.reuse, RZ ;  /* 0x0000005fc1c17210 */ /* 0x080fe20007fbe0ff */
[--C-:B------:R-:W-:Y:S01]  /*e290*/  IMAD.X R235, R235, 0x1, R94.reuse, P6 ;  /* 0x00000001ebeb7824 */ /* 0x100fe200030e065e */
[-C--:B------:R-:W-:Y:S01]  /*e2a0*/  IADD3 R177, P6, R177, R95.reuse, RZ ;  /* 0x0000005fb1b17210 */ /* 0x080fe20007fde0ff */
[--C-:B------:R-:W-:Y:S01]  /*e2b0*/  IMAD.X R228, R228, 0x1, R94.reuse, P1 ;  /* 0x00000001e4e47824 */ /* 0x100fe200008e065e */
[-C--:B------:R-:W-:Y:S01]  /*e2c0*/  IADD3 R161, P1, R161, R95.reuse, RZ ;  /* 0x0000005fa1a17210 */ /* 0x080fe20007f3e0ff */
[--C-:B------:R-:W-:Y:S01]  /*e2d0*/  IMAD.X R219, R219, 0x1, R94.reuse, P2 ;  /* 0x00000001dbdb7824 */ /* 0x100fe200010e065e */
[-C--:B------:R-:W-:Y:S01]  /*e2e0*/  IADD3 R89, P2, R89, R95.reuse, RZ ;  /* 0x0000005f59597210 */ /* 0x080fe20007f5e0ff */
[--C-:B------:R-:W-:Y:S01]  /*e2f0*/  IMAD.X R211, R211, 0x1, R94.reuse, P3 ;  /* 0x00000001d3d37824 */ /* 0x100fe200018e065e */
[----:B------:R-:W-:Y:S01]  /*e300*/  IADD3 R88, P3, R88, R95, RZ ;  /* 0x0000005f58587210 */ /* 0x000fe20007f7e0ff */
[----:B------:R-:W-:-:S02]  /*e310*/  IMAD.X R201, R201, 0x1, R94, P4 ;  /* 0x00000001c9c97824 */ /* 0x000fc400020e065e */
[----:B0-----:R-:W-:Y:S01]  /*e320*/  IMAD.SHL.U32 R93, R93, 0x100, RZ ;  /* 0x000001005d5d7824 */ /* 0x001fe200078e00ff */
[-C--:B------:R-:W-:Y:S01]  /*e330*/  IADD3 R87, P4, R87, R95.reuse, RZ ;  /* 0x0000005f57577210 */ /* 0x080fe20007f9e0ff */
[--C-:B------:R-:W-:Y:S01]  /*e340*/  IMAD.X R185, R185, 0x1, R94.reuse, P5 ;  /* 0x00000001b9b97824 */ /* 0x100fe200028e065e */
[-C--:B------:R-:W-:Y:S01]  /*e350*/  IADD3 R86, P5, R86, R95.reuse, RZ ;  /* 0x0000005f56567210 */ /* 0x080fe20007fbe0ff */
[----:B------:R-:W-:Y:S02]  /*e360*/  IMAD.SHL.U32 R93, R93, 0x2, RZ ;  /* 0x000000025d5d7824 */ /* 0x000fe400078e00ff */
        /* <DEDUP_REMOVED lines=8> */
[--C-:B------:R-:W-:Y:S01]  /*e3f0*/  IMAD.X R72, R72, 0x1, R94.reuse, P4 ;  /* 0x0000000148487824 */ /* 0x100fe200020e065e */
        /* <DEDUP_REMOVED lines=9> */
[----:B------:R-:W-:Y:S01]  /*e490*/  IMAD.X R62, R62, 0x1, R94, P3 ;  /* 0x000000013e3e7824 */ /* 0x000fe200018e065e */
[----:B------:R-:W-:Y:S01]  /*e4a0*/  IADD3 R76, P3, R76, R93, RZ ;  /* 0x0000005d4c4c7210 */ /* 0x000fe20007f7e0ff */
[----:B------:R-:W-:-:S05]  /*e4b0*/  VIADD R90, R90, 0x1 ;  /* 0x000000015a5a7836 */ /* 0x000fca0000000000 */
[----:B------:R-:W-:Y:S01]  /*e4c0*/  ISETP.NE.U32.AND P0, PT, R90, R134, PT ;  /* 0x000000865a00720c */ /* 0x000fe20003f05070 */
[----:B------:R-:W-:Y:S02]  /*e4d0*/  WARPGROUP.DEPBAR.LE gsb0, 0x0 ;  /* 0x00008000000079c5 */ /* 0x000fe40000010000 */
[--C-:B--2---:R-:W-:Y:S01]  /*e4e0*/  IMAD.X R60, R60, 0x1, R92.reuse, P4 ;  /* 0x000000013c3c7824 */ /* 0x104fe200020e065c */
        /* <DEDUP_REMOVED lines=52> */
[--C-:B------:R-:W-:Y:S02]  /*e830*/  IMAD.X R12, R12, 0x1, R92.reuse, P1 ;  /* 0x000000010c0c7824 */ /* 0x100fe400008e065c */
[--C-:B------:R-:W-:Y:S02]  /*e840*/  IMAD.X R10, R10, 0x1, R92.reuse, P2 ;  /* 0x000000010a0a7824 */ /* 0x100fe400010e065c */
[--C-:B------:R-:W-:Y:S02]  /*e850*/  IMAD.X R8, R8, 0x1, R92.reuse, P3 ;  /* 0x0000000108087824 */ /* 0x100fe400018e065c */
[--C-:B------:R-:W-:Y:S02]  /*e860*/  IMAD.X R6, R6, 0x1, R92.reuse, P4 ;  /* 0x0000000106067824 */ /* 0x100fe400020e065c */
[----:B------:R-:W-:Y:S01]  /*e870*/  IMAD.X R4, R4, 0x1, R92, P5 ;  /* 0x0000000104047824 */ /* 0x000fe200028e065c */
[----:B------:R-:W-:Y:S06]  /*e880*/  @P0 BRA `(.L_x_1) ;  /* 0xffffff64006c0947 */ /* 0x000fec000383ffff */
[----:B------:R-:W-:Y:S02]  /*e890*/  F2FP.BF16.F32.PACK_AB R31, R31, R27 ;  /* 0x0000001b1f1f723e */ /* 0x000fe400000010ff */
[----:B------:R-:W-:Y:S02]  /*e8a0*/  F2FP.BF16.F32.PACK_AB R30, R30, R26 ;  /* 0x0000001a1e1e723e */ /* 0x000fe400000010ff */
[----:B------:R-:W-:Y:S02]  /*e8b0*/  F2FP.BF16.F32.PACK_AB R29, R29, R25 ;  /* 0x000000191d1d723e */ /* 0x000fe400000010ff */
[----:B------:R-:W-:-:S07]  /*e8c0*/  F2FP.BF16.F32.PACK_AB R28, R28, R24 ;  /* 0x000000181c1c723e */ /* 0x000fce00000010ff */
.L_x_0:
[----:B------:R-:W2:Y:S01]  /*e8d0*/  LDL.LU R6, [R1+0x550] ;  /* 0x0005500001067983 */ /* 0x000ea20000300800 */
[----:B------:R-:W2:Y:S03]  /*e8e0*/  LDC R4, c[0x0][0x244] ;  /* 0x00009100ff047b82 */ /* 0x000ea60000000800 */
[----:B------:R-:W3:Y:S01]  /*e8f0*/  LDL.LU R8, [R1+0x380] ;  /* 0x0003800001087983 */ /* 0x000ee20000300800 */
[----:B------:R-:W1:Y:S04]  /*e900*/  S2R R7, SR_TID.X ;  /* 0x0000000000077919 */ /* 0x000e680000002100 */
[----:B------:R-:W4:Y:S01]  /*e910*/  LDC.64 R20, c[0x0][0x228] ;  /* 0x00008a00ff147b82 */ /* 0x000f220000000a00 */
[----:B------:R-:W5:Y:S01]  /*e920*/  S2R R10, SR_CgaCtaId ;  /* 0x00000000000a7919 */ /* 0x000f620000008800 */
[----:B------:R-:W-:-:S06]  /*e930*/  MOV R9, 0x400 ;  /* 0x0000040000097802 */ /* 0x000fcc0000000f00 */
[----:B------:R-:W3:Y:S08]  /*e940*/  LDC.64 R16, c[0x0][0x220] ;  /* 0x00008800ff107b82 */ /* 0x000ef00000000a00 */
[----:B------:R-:W3:Y:S01]  /*e950*/  LDC R19, c[0x0][0x248] ;  /* 0x00009200ff137b82 */ /* 0x000ee20000000800 */
[C---:B-1----:R-:W-:Y:S02]  /*e960*/  IMAD.SHL.U32 R0, R7.reuse, 0x10, RZ ;  /* 0x0000001007007824 */ /* 0x042fe400078e00ff */
[----:B------:R-:W-:-:S02]  /*e970*/  IMAD.SHL.U32 R3, R7, 0x80, RZ ;  /* 0x0000008007037824 */ /* 0x000fc400078e00ff */
[----:B------:R-:W-:Y:S01]  /*e980*/  IMAD.SHL.U32 R2, R7, 0x8, RZ ;  /* 0x0000000807027824 */ /* 0x000fe200078e00ff */
[----:B-----5:R-:W-:Y:S02]  /*e990*/  LEA R9, R10, R9, 0x18 ;  /* 0x000000090a097211 */ /* 0x020fe400078ec0ff */
[----:B------:R-:W-:Y:S02]  /*e9a0*/  LOP3.LUT R0, R0, 0x70, RZ, 0xc0, !PT ;  /* 0x0000007000007812 */ /* 0x000fe400078ec0ff */
[----:B------:R-:W-:Y:S02]  /*e9b0*/  LOP3.LUT R3, R3, 0x400, RZ, 0xc0, !PT ;  /* 0x0000040003037812 */ /* 0x000fe400078ec0ff */
[----:B------:R-:W-:Y:S02]  /*e9c0*/  LOP3.LUT R2, R2, 0x380, RZ, 0xc0, !PT ;  /* 0x0000038002027812 */ /* 0x000fe400078ec0ff */
[----:B------:R-:W-:-:S05]  /*e9d0*/  IADD3 R3, R3, R9, R0 ;  /* 0x0000000903037210 */ /* 0x000fca0007ffe000 */
[----:B------:R-:W-:Y:S01]  /*e9e0*/  IMAD.IADD R2, R2, 0x1, R3 ;  /* 0x0000000102027824 */ /* 0x000fe200078e0203 */
[----:B------:R-:W-:Y:S01]  /*e9f0*/  BAR.SYNC.DEFER_BLOCKING 0x0 ;  /* 0x0000000000007b1d */ /* 0x000fe20000010000 */
[----:B------:R-:W-:-:S05]  /*ea00*/  LOP3.LUT R5, R7, 0x7f, RZ, 0xc0, !PT ;  /* 0x0000007f07057812 */ /* 0x000fca00078ec0ff */
[----:B------:R1:W-:Y:S01]  /*ea10*/  STSM.16.M88.4 [R2], R28 ;  /* 0x0000001c02007844 */ /* 0x0003e20000000200 */
[----:B------:R-:W-:Y:S01]  /*ea20*/  IMAD R5, R5, 0x10, R9 ;  /* 0x0000001005057824 */ /* 0x000fe200078e0209 */
[----:B------:R-:W-:Y:S01]  /*ea30*/  BAR.SYNC.DEFER_BLOCKING 0x0 ;  /* 0x0000000000007b1d */ /* 0x000fe20000010000 */
[----:B------:R-:W-:-:S04]  /*ea40*/  SHF.R.U32.HI R7, RZ, 0x6, R7 ;  /* 0x00000006ff077819 */ /* 0x000fc80000011607 */
[----:B------:R-:W-:Y:S01]  /*ea50*/  SGXT.U32 R7, R7, 0x1 ;  /* 0x000000010707781a */ /* 0x000fe20000000000 */
[----:B0-----:R0:W5:Y:S01]  /*ea60*/  LDS.128 R32, [R5] ;  /* 0x0000000005207984 */ /* 0x0011620000000c00 */
[C---:B--2---:R-:W-:Y:S01]  /*ea70*/  IMAD R3, R6.reuse, R4, RZ ;  /* 0x0000000406037224 */ /* 0x044fe200078e02ff */
[----:B----4-:R-:W-:Y:S02]  /*ea80*/  ISETP.GE.AND P0, PT, R6, R20, PT ;  /* 0x000000140600720c */ /* 0x010fe40003f06270 */
[C---:B---3--:R-:W-:Y:S02]  /*ea90*/  LOP3.LUT R6, R8.reuse, R7, RZ, 0xfc, !PT ;  /* 0x0000000708067212 */ /* 0x048fe400078efcff */
[C---:B------:R-:W-:Y:S02]  /*eaa0*/  LEA R16, P1, R3.reuse, R16, 0x1 ;  /* 0x0000001003107211 */ /* 0x040fe400078208ff */
[--C-:B-1----:R-:W-:Y:S02]  /*eab0*/  LOP3.LUT R2, R8, 0x4, R7.reuse, 0xfe, !PT ;  /* 0x0000000408027812 */ /* 0x102fe400078efe07 */
[----:B------:R-:W-:Y:S01]  /*eac0*/  LEA.HI.X.SX32 R26, R3, R17, 0x1, P1 ;  /* 0x00000011031a7211 */ /* 0x000fe200008f0eff */
[----:B------:R-:W-:Y:S01]  /*ead0*/  IMAD R3, R6, R19, RZ ;  /* 0x0000001306037224 */ /* 0x000fe200078e02ff */
[----:B------:R-:W-:-:S02]  /*eae0*/  LOP3.LUT R24, R8, 0x6, R7, 0xfe, !PT ;  /* 0x0000000608187812 */ /* 0x000fc400078efe07 */
[C-C-:B------:R-:W-:Y:S02]  /*eaf0*/  LOP3.LUT R4, R8.reuse, 0x2, R7.reuse, 0xfe, !PT ;  /* 0x0000000208047812 */ /* 0x140fe400078efe07 */
[C-C-:B------:R-:W-:Y:S02]  /*eb00*/  LOP3.LUT R0, R8.reuse, 0xe, R7.reuse, 0xfe, !PT ;  /* 0x0000000e08007812 */ /* 0x140fe400078efe07 */
[C-C-:B------:R-:W-:Y:S02]  /*eb10*/  LOP3.LUT R18, R8.reuse, 0xc, R7.reuse, 0xfe, !PT ;  /* 0x0000000c08127812 */ /* 0x140fe400078efe07 */
[C-C-:B------:R-:W-:Y:S02]  /*eb20*/  LOP3.LUT R20, R8.reuse, 0xa, R7.reuse, 0xfe, !PT ;  /* 0x0000000a08147812 */ /* 0x140fe400078efe07 */
[----:B------:R-:W-:Y:S01]  /*eb30*/  LOP3.LUT R22, R8, 0x8, R7, 0xfe, !PT ;  /* 0x0000000808167812 */ /* 0x000fe200078efe07 */
[C---:B------:R-:W-:Y:S01]  /*eb40*/  IMAD R7, R2.reuse, R19, RZ ;  /* 0x0000001302077224 */ /* 0x040fe200078e02ff */
[----:B------:R-:W-:Y:S01]  /*eb50*/  ISETP.LT.AND P1, PT, R2, R21, !P0 ;  /* 0x000000150200720c */ /* 0x000fe20004721270 */
[-C--:B------:R-:W-:Y:S01]  /*eb60*/  IMAD R9, R24, R19.reuse, RZ ;  /* 0x0000001318097224 */ /* 0x080fe200078e02ff */
[-C--:B------:R-:W-:Y:S01]  /*eb70*/  LEA R2, P5, R3, R16.reuse, 0x1 ;  /* 0x0000001003027211 */ /* 0x080fe200078a08ff */
[----:B0-----:R-:W-:Y:S01]  /*eb80*/  IMAD R5, R4, R19, RZ ;  /* 0x0000001304057224 */ /* 0x001fe200078e02ff */
[----:B------:R-:W-:Y:S01]  /*eb90*/  ISETP.LT.AND P4, PT, R6, R21, !P0 ;  /* 0x000000150600720c */ /* 0x000fe20004781270 */
[----:B------:R-:W-:Y:S01]  /*eba0*/  IMAD R13, R20, R19, RZ ;  /* 0x00000013140d7224 */ /* 0x000fe200078e02ff */
[----:B------:R-:W-:Y:S01]  /*ebb0*/  ISETP.LT.AND P3, PT, R4, R21, !P0 ;  /* 0x000000150400720c */ /* 0x000fe20004761270 */
[----:B------:R-:W-:Y:S01]  /*ebc0*/  IMAD R15, R18, R19, RZ ;  /* 0x00000013120f7224 */ /* 0x000fe200078e02ff */
[----:B------:R-:W-:-:S02]  /*ebd0*/  LEA R6, P2, R7, R16, 0x1 ;  /* 0x0000001007067211 */ /* 0x000fc400078408ff */
[----:B------:R-:W-:Y:S02]  /*ebe0*/  LEA.HI.X.SX32 R3, R3, R26, 0x1, P5 ;  /* 0x0000001a03037211 */ /* 0x000fe400028f0eff */
[-C--:B------:R-:W-:Y:S02]  /*ebf0*/  LEA R8, P5, R9, R16.reuse, 0x1 ;  /* 0x0000001009087211 */ /* 0x080fe400078a08ff */
[----:B------:R-:W-:Y:S02]  /*ec00*/  LEA R4, P6, R5, R16, 0x1 ;  /* 0x0000001005047211 */ /* 0x000fe400078c08ff */
[----:B------:R-:W-:Y:S02]  /*ec10*/  LEA.HI.X.SX32 R7, R7, R26, 0x1, P2 ;  /* 0x0000001a07077211 */ /* 0x000fe400010f0eff */
[----:B------:R-:W-:Y:S02]  /*ec20*/  LEA R12, P2, R13, R16, 0x1 ;  /* 0x000000100d0c7211 */ /* 0x000fe400078408ff */
[----:B------:R-:W-:-:S02]  /*ec30*/  LEA.HI.X.SX32 R9, R9, R26, 0x1, P5 ;  /* 0x0000001a09097211 */ /* 0x000fc400028f0eff */
[----:B------:R-:W-:Y:S02]  /*ec40*/  LEA R14, P5, R15, R16, 0x1 ;  /* 0x000000100f0e7211 */ /* 0x000fe400078a08ff */
[-C--:B------:R-:W-:Y:S01]  /*ec50*/  LEA.HI.X.SX32 R5, R5, R26.reuse, 0x1, P6 ;  /* 0x0000001a05057211 */ /* 0x080fe200030f0eff */
[----:B------:R-:W-:Y:S01]  /*ec60*/  IMAD R11, R22, R19, RZ ;  /* 0x00000013160b7224 */ /* 0x000fe200078e02ff */
[-C--:B------:R-:W-:Y:S01]  /*ec70*/  LEA.HI.X.SX32 R13, R13, R26.reuse, 0x1, P2 ;  /* 0x0000001a0d0d7211 */ /* 0x080fe200010f0eff */
[----:B-----5:R-:W-:Y:S01]  /*ec80*/  @P4 STG.E.U16 desc[UR60][R2.64], R32 ;  /* 0x0000002002004986 */ /* 0x020fe2000c10153c */
[-C--:B------:R-:W-:Y:S02]  /*ec90*/  ISETP.LT.AND P2, PT, R24, R21.reuse, !P0 ;  /* 0x000000151800720c */ /* 0x080fe40004741270 */
[----:B------:R-:W-:Y:S01]  /*eca0*/  LEA.HI.X.SX32 R15, R15, R26, 0x1, P5 ;  /* 0x0000001a0f0f7211 */ /* 0x000fe200028f0eff */
[----:B------:R0:W-:Y:S01]  /*ecb0*/  @P3 STG.E.U16 desc[UR60][R4.64], R33 ;  /* 0x0000002104003986 */ /* 0x0001e2000c10153c */
[----:B------:R-:W-:-:S02]  /*ecc0*/  ISETP.LT.AND P5, PT, R22, R21, !P0 ;  /* 0x000000151600720c */ /* 0x000fc400047a1270 */
[-C--:B------:R-:W-:Y:S02]  /*ecd0*/  ISETP.LT.AND P4, PT, R20, R21.reuse, !P0 ;  /* 0x000000151400720c */ /* 0x080fe40004781270 */
[-C--:B------:R-:W-:Y:S02]  /*ece0*/  ISETP.LT.AND P3, PT, R18, R21.reuse, !P0 ;  /* 0x000000151200720c */ /* 0x080fe40004761270 */
[C---:B------:R-:W-:Y:S02]  /*ecf0*/  ISETP.LT.AND P0, PT, R0.reuse, R21, !P0 ;  /* 0x000000150000720c */ /* 0x040fe40004701270 */
[C---:B------:R-:W-:Y:S01]  /*ed00*/  LEA R10, P6, R11.reuse, R16, 0x1 ;  /* 0x000000100b0a7211 */ /* 0x040fe200078c08ff */
[----:B------:R-:W-:Y:S01]  /*ed10*/  IMAD R17, R0, R19, RZ ;  /* 0x0000001300117224 */ /* 0x000fe200078e02ff */
[----:B------:R1:W-:Y:S01]  /*ed20*/  @P1 STG.E.U16 desc[UR60][R6.64], R34 ;  /* 0x0000002206001986 */ /* 0x0003e2000c10153c */
[----:B0-----:R-:W-:Y:S02]  /*ed30*/  PRMT R5, R32, 0x7632, R5 ;  /* 0x0000763220057816 */ /* 0x001fe40000000005 */
[----:B------:R-:W-:-:S02]  /*ed40*/  LEA.HI.X.SX32 R11, R11, R26, 0x1, P6 ;  /* 0x0000001a0b0b7211 */ /* 0x000fc400030f0eff */
[----:B------:R-:W-:Y:S01]  /*ed50*/  PRMT R0, R33, 0x7632, R0 ;  /* 0x0000763221007816 */ /* 0x000fe20000000000 */
[----:B------:R0:W-:Y:S01]  /*ed60*/  @P2 STG.E.U16 desc[UR60][R8.64], R35 ;  /* 0x0000002308002986 */ /* 0x0001e2000c10153c */
[C---:B------:R-:W-:Y:S02]  /*ed70*/  LEA R16, P6, R17.reuse, R16, 0x1 ;  /* 0x0000001011107211 */ /* 0x040fe400078c08ff */
[----:B-1----:R-:W-:Y:S01]  /*ed80*/  PRMT R7, R34, 0x7632, R7 ;  /* 0x0000763222077816 */ /* 0x002fe20000000007 */
[----:B------:R0:W-:Y:S04]  /*ed90*/  @P5 STG.E.U16 desc[UR60][R10.64], R5 ;  /* 0x000000050a005986 */ /* 0x0001e8000c10153c */
[----:B------:R0:W-:Y:S01]  /*eda0*/  @P4 STG.E.U16 desc[UR60][R12.64], R0 ;  /* 0x000000000c004986 */ /* 0x0001e2000c10153c */
[----:B------:R-:W-:-:S03]  /*edb0*/  LEA.HI.X.SX32 R17, R17, R26, 0x1, P6 ;  /* 0x0000001a11117211 */ /* 0x000fc600030f0eff */
[----:B------:R0:W-:Y:S01]  /*edc0*/  @P3 STG.E.U16 desc[UR60][R14.64], R7 ;  /* 0x000000070e003986 */ /* 0x0001e2000c10153c */
[----:B------:R-:W-:Y:S05]  /*edd0*/  @!P0 EXIT ;  /* 0x000000000000894d */ /* 0x000fea0003800000 */
[----:B0-----:R-:W-:-:S05]  /*ede0*/  PRMT R8, R35, 0x7632, R8 ;  /* 0x0000763223087816 */ /* 0x001fca0000000008 */
[----:B------:R-:W-:Y:S01]  /*edf0*/  STG.E.U16 desc[UR60][R16.64], R8 ;  /* 0x0000000810007986 */ /* 0x000fe2000c10153c */
[----:B------:R-:W-:Y:S05]  /*ee00*/  EXIT ;  /* 0x000000000000794d */ /* 0x000fea0003800000 */
.L_x_2:
[----:B------:R-:W-:-:S00]  /*ee10*/  BRA `(.L_x_2) ;  /* 0xfffffffc00fc7947 */ /* 0x000fc0000383ffff */
[----:B------:R-:W-:-:S00]  /*ee20*/  NOP ;  /* 0x0000000000007918 */ /* 0x000fc00000000000 */
        /* <DEDUP_REMOVED lines=13> */
.L_x_3:


//--------------------- .nv.shared.matmul_kernel  --------------------------
	.section	.nv.shared.matmul_kernel,"aw",@nobits
	.sectionflags	@""
	.align	16
	.zero		1024


//--------------------- .nv.shared.reserved.0     --------------------------
	.section	.nv.shared.reserved.0,"aw",@nobits
	.weak		__nv_reservedSMEM_offset_0_alias
	.size		__nv_reservedSMEM_offset_0_alias, 0, 0
	.other		__nv_reservedSMEM_offset_0_alias,@"STO_CUDA_RESERVED_SHARED STV_DEFAULT"
__nv_reservedSMEM_offset_0_alias:
	.zero		0


//--------------------- .nv.constant0.matmul_kernel --------------------------
	.section	.nv.constant0.matmul_kernel,"a",@progbits
	.sectionflags	@""
	.align	4
.nv.constant0.matmul_kernel:
	.zero		608


//--------------------- SYMBOLS --------------------------

	.type		.nv.reservedSmem.offset0,@object
	.size		.nv.reservedSmem.offset0,0x4
